	.target	sm_90a

	.elftype	@"ET_EXEC"


//--------------------- .note.nv.tkinfo           --------------------------
	.section	.note.nv.tkinfo,"",@"SHT_NOTE"
	.sectionflags	@"SHF_NOTE_NV_TKINFO"
	.tkinfo
        /*0018*/ 	.word	0x00000002
        /*0030*/ 	.string	""
        /*0030*/ 	.string	"ptxas"
        /*0030*/ 	.string	"Cuda compilation tools, release 13.0, V13.0.88"
        /*0030*/ 	.string	"Build cuda_13.0.r13.0/compiler.36424714_0"
        /*0030*/ 	.string	"-arch sm_90a -m 64 "



//--------------------- .note.nv.cuinfo           --------------------------
	.section	.note.nv.cuinfo,"",@"SHT_NOTE"
	.sectionflags	@"SHF_NOTE_NV_CUINFO"
        /*0018*/ 	.short	0x0002
        /*001a*/ 	.short	0x005a
        /*001c*/ 	.short	0x0082
	.zero		2


//--------------------- .nv.info                  --------------------------
	.section	.nv.info,"",@"SHT_CUDA_INFO"
	.align	4


	//----- nvinfo : EIATTR_REGCOUNT
	.align		4
        /*0000*/ 	.byte	0x04, 0x2f
        /*0002*/ 	.short	(.L_12 - .L_11)
	.align		4
.L_11:
        /*0004*/ 	.word	index@(_ZN7cutlass13device_kernelINS_4gemm6kernel13GemmUniversalIN4cute5tupleIJiiiiEEENS1_10collective13CollectiveMmaINS1_37MainloopSm90TmaGmmaWarpSpecializedFP8ILi18ENS5_IJNS4_1CILi1EEESB_SB_EEENS1_35KernelTmaWarpSpecializedCooperativeEEENS5_IJNSA_ILi128EEENSA_ILi64EEESG_EEENS_12float_e4m3_tENS5_IJlSB_lEEESI_SJ_NS4_8TiledMMAINS4_8MMA_AtomIJNS4_4SM904GMMA30MMA_64x64x32_F32E4M3E4M3_SS_TNILNSN_7ScaleInE1ELSP_1EEEEEENS4_6LayoutINS5_IJNSA_ILi2EEESB_SB_EEENS5_IJSB_NSA_ILi0EEESV_EEEEENS5_IJNS4_10UnderscoreESY_SY_EEEEENS4_13SM90_TMA_LOADENS4_14ComposedLayoutINS4_7SwizzleILi2ELi4ELi3EEENS4_18smem_ptr_flag_bitsILi8EEENSS_INS5_IJNSA_ILi8EEESG_EEENS5_IJSG_SB_EEEEEEEvNS4_8identityES11_S1B_vS1C_EENS_8epilogue10collective6detail29Sm90TmaWarpSpecializedAdapterINS1F_15DefaultEpilogueISI_SJ_SJ_NS1E_6thread17LinearCombinationISI_Li1EffLNS1J_9ScaleType4KindE0ELNS_15FloatRoundStyleE2ESI_EENS1_15EpilogueDefaultEEEEEvvEEEEvNT_6ParamsE)
        /*0008*/ 	.word	0x000000a8


	//----- nvinfo : EIATTR_FRAME_SIZE
	.align		4
.L_12:
        /*000c*/ 	.byte	0x04, 0x11
        /*000e*/ 	.short	(.L_14 - .L_13)
	.align		4
.L_13:
        /*0010*/ 	.word	index@(_ZN7cutlass13device_kernelINS_4gemm6kernel13GemmUniversalIN4cute5tupleIJiiiiEEENS1_10collective13CollectiveMmaINS1_37MainloopSm90TmaGmmaWarpSpecializedFP8ILi18ENS5_IJNS4_1CILi1EEESB_SB_EEENS1_35KernelTmaWarpSpecializedCooperativeEEENS5_IJNSA_ILi128EEENSA_ILi64EEESG_EEENS_12float_e4m3_tENS5_IJlSB_lEEESI_SJ_NS4_8TiledMMAINS4_8MMA_AtomIJNS4_4SM904GMMA30MMA_64x64x32_F32E4M3E4M3_SS_TNILNSN_7ScaleInE1ELSP_1EEEEEENS4_6LayoutINS5_IJNSA_ILi2EEESB_SB_EEENS5_IJSB_NSA_ILi0EEESV_EEEEENS5_IJNS4_10UnderscoreESY_SY_EEEEENS4_13SM90_TMA_LOADENS4_14ComposedLayoutINS4_7SwizzleILi2ELi4ELi3EEENS4_18smem_ptr_flag_bitsILi8EEENSS_INS5_IJNSA_ILi8EEESG_EEENS5_IJSG_SB_EEEEEEEvNS4_8identityES11_S1B_vS1C_EENS_8epilogue10collective6detail29Sm90TmaWarpSpecializedAdapterINS1F_15DefaultEpilogueISI_SJ_SJ_NS1E_6thread17LinearCombinationISI_Li1EffLNS1J_9ScaleType4KindE0ELNS_15FloatRoundStyleE2ESI_EENS1_15EpilogueDefaultEEEEEvvEEEEvNT_6ParamsE)
        /*0014*/ 	.word	0x00000000


	//----- nvinfo : EIATTR_MIN_STACK_SIZE
	.align		4
.L_14:
        /*0018*/ 	.byte	0x04, 0x12
        /*001a*/ 	.short	(.L_16 - .L_15)
	.align		4
.L_15:
        /*001c*/ 	.word	index@(_ZN7cutlass13device_kernelINS_4gemm6kernel13GemmUniversalIN4cute5tupleIJiiiiEEENS1_10collective13CollectiveMmaINS1_37MainloopSm90TmaGmmaWarpSpecializedFP8ILi18ENS5_IJNS4_1CILi1EEESB_SB_EEENS1_35KernelTmaWarpSpecializedCooperativeEEENS5_IJNSA_ILi128EEENSA_ILi64EEESG_EEENS_12float_e4m3_tENS5_IJlSB_lEEESI_SJ_NS4_8TiledMMAINS4_8MMA_AtomIJNS4_4SM904GMMA30MMA_64x64x32_F32E4M3E4M3_SS_TNILNSN_7ScaleInE1ELSP_1EEEEEENS4_6LayoutINS5_IJNSA_ILi2EEESB_SB_EEENS5_IJSB_NSA_ILi0EEESV_EEEEENS5_IJNS4_10UnderscoreESY_SY_EEEEENS4_13SM90_TMA_LOADENS4_14ComposedLayoutINS4_7SwizzleILi2ELi4ELi3EEENS4_18smem_ptr_flag_bitsILi8EEENSS_INS5_IJNSA_ILi8EEESG_EEENS5_IJSG_SB_EEEEEEEvNS4_8identityES11_S1B_vS1C_EENS_8epilogue10collective6detail29Sm90TmaWarpSpecializedAdapterINS1F_15DefaultEpilogueISI_SJ_SJ_NS1E_6thread17LinearCombinationISI_Li1EffLNS1J_9ScaleType4KindE0ELNS_15FloatRoundStyleE2ESI_EENS1_15EpilogueDefaultEEEEEvvEEEEvNT_6ParamsE)
        /*0020*/ 	.word	0x00000000
.L_16:


//--------------------- .nv.compat                --------------------------
	.section	.nv.compat,"",@"SHT_CUDA_COMPAT_INFO"
	.align	4
        /*0000*/ 	.byte	0x02, 0x09, 0x01, 0x00, 0x02, 0x02, 0x04, 0x00, 0x02, 0x05, 0x05, 0x00, 0x03, 0x07, 0x01, 0x01
        /*0010*/ 	.byte	0x02, 0x03, 0x01, 0x00, 0x02, 0x06, 0x01, 0x00, 0x04, 0x0b, 0x08, 0x00, 0x00, 0x00, 0x00, 0x00
        /*0020*/ 	.byte	0x00, 0x00, 0x00, 0x00


//--------------------- .nv.info._ZN7cutlass13device_kernelINS_4gemm6kernel13GemmUniversalIN4cute5tupleIJiiiiEEENS1_10collective13CollectiveMmaINS1_37MainloopSm90TmaGmmaWarpSpecializedFP8ILi18ENS5_IJNS4_1CILi1EEESB_SB_EEENS1_35KernelTmaWarpSpecializedCooperativeEEENS5_IJNSA_ILi128EEENSA_ILi64EEESG_EEENS_12float_e4m3_tENS5_IJlSB_lEEESI_SJ_NS4_8TiledMMAINS4_8MMA_AtomIJNS4_4SM904GMMA30MMA_64x64x32_F32E4M3E4M3_SS_TNILNSN_7ScaleInE1ELSP_1EEEEEENS4_6LayoutINS5_IJNSA_ILi2EEESB_SB_EEENS5_IJSB_NSA_ILi0EEESV_EEEEENS5_IJNS4_10UnderscoreESY_SY_EEEEENS4_13SM90_TMA_LOADENS4_14ComposedLayoutINS4_7SwizzleILi2ELi4ELi3EEENS4_18smem_ptr_flag_bitsILi8EEENSS_INS5_IJNSA_ILi8EEESG_EEENS5_IJSG_SB_EEEEEEEvNS4_8identityES11_S1B_vS1C_EENS_8epilogue10collective6detail29Sm90TmaWarpSpecializedAdapterINS1F_15DefaultEpilogueISI_SJ_SJ_NS1E_6thread17LinearCombinationISI_Li1EffLNS1J_9ScaleType4KindE0ELNS_15FloatRoundStyleE2ESI_EENS1_15EpilogueDefaultEEEEEvvEEEEvNT_6ParamsE --------------------------
	.section	.nv.info._ZN7cutlass13device_kernelINS_4gemm6kernel13GemmUniversalIN4cute5tupleIJiiiiEEENS1_10collective13CollectiveMmaINS1_37MainloopSm90TmaGmmaWarpSpecializedFP8ILi18ENS5_IJNS4_1CILi1EEESB_SB_EEENS1_35KernelTmaWarpSpecializedCooperativeEEENS5_IJNSA_ILi128EEENSA_ILi64EEESG_EEENS_12float_e4m3_tENS5_IJlSB_lEEESI_SJ_NS4_8TiledMMAINS4_8MMA_AtomIJNS4_4SM904GMMA30MMA_64x64x32_F32E4M3E4M3_SS_TNILNSN_7ScaleInE1ELSP_1EEEEEENS4_6LayoutINS5_IJNSA_ILi2EEESB_SB_EEENS5_IJSB_NSA_ILi0EEESV_EEEEENS5_IJNS4_10UnderscoreESY_SY_EEEEENS4_13SM90_TMA_LOADENS4_14ComposedLayoutINS4_7SwizzleILi2ELi4ELi3EEENS4_18smem_ptr_flag_bitsILi8EEENSS_INS5_IJNSA_ILi8EEESG_EEENS5_IJSG_SB_EEEEEEEvNS4_8identityES11_S1B_vS1C_EENS_8epilogue10collective6detail29Sm90TmaWarpSpecializedAdapterINS1F_15DefaultEpilogueISI_SJ_SJ_NS1E_6thread17LinearCombinationISI_Li1EffLNS1J_9ScaleType4KindE0ELNS_15FloatRoundStyleE2ESI_EENS1_15EpilogueDefaultEEEEEvvEEEEvNT_6ParamsE,"",@"SHT_CUDA_INFO"
	.sectionflags	@""
	.align	4


	//----- nvinfo : EIATTR_CUDA_API_VERSION
	.align		4
        /*0000*/ 	.byte	0x04, 0x37
        /*0002*/ 	.short	(.L_18 - .L_17)
.L_17:
        /*0004*/ 	.word	0x00000082


	//----- nvinfo : EIATTR_KPARAM_INFO
	.align		4
.L_18:
        /*0008*/ 	.byte	0x04, 0x17
        /*000a*/ 	.short	(.L_20 - .L_19)
.L_19:
        /*000c*/ 	.word	0x00000000
        /*0010*/ 	.short	0x0000
        /*0012*/ 	.short	0x0070
        /*0014*/ 	.byte	0x00, 0xf0, 0x01, 0x10


	//----- nvinfo : EIATTR_SPARSE_MMA_MASK
	.align		4
.L_20:
        /*0018*/ 	.byte	0x03, 0x50
        /*001a*/ 	.short	0x0000


	//----- nvinfo : EIATTR_MAXREG_COUNT
	.align		4
        /*001c*/ 	.byte	0x03, 0x1b
        /*001e*/ 	.short	0x00a8


	//----- nvinfo : EIATTR_NUM_BARRIERS
	.align		4
        /*0020*/ 	.byte	0x02, 0x4c
        /*0022*/ 	.byte	0x01
	.zero		1


	//----- nvinfo : EIATTR_MERCURY_ISA_VERSION
	.align		4
        /*0024*/ 	.byte	0x03, 0x5f
        /*0026*/ 	.short	0x0101


	//----- nvinfo : EIATTR_INT_WARP_WIDE_INSTR_OFFSETS
	.align		4
        /*0028*/ 	.byte	0x04, 0x31
        /*002a*/ 	.short	(.L_22 - .L_21)


	//   ....[0]....
.L_21:
        /*002c*/ 	.word	0x00000590


	//   ....[1]....
        /*0030*/ 	.word	0x000005a0


	//   ....[2]....
        /*0034*/ 	.word	0x000006b0


	//----- nvinfo : EIATTR_COOP_GROUP_MASK_REGIDS
	.align		4
.L_22:
        /*0038*/ 	.byte	0x04, 0x29
        /*003a*/ 	.short	(.L_24 - .L_23)


	//   ....[0]....
.L_23:
        /*003c*/ 	.word	0xffffffff


	//   ....[1]....
        /*0040*/ 	.word	0xffffffff


	//   ....[2]....
        /*0044*/ 	.word	0xffffffff


	//   ....[3]....
        /*0048*/ 	.word	0xffffffff


	//   ....[4]....
        /*004c*/ 	.word	0xffffffff


	//----- nvinfo : EIATTR_COOP_GROUP_INSTR_OFFSETS
	.align		4
.L_24:
        /*0050*/ 	.byte	0x04, 0x28
        /*0052*/ 	.short	(.L_26 - .L_25)


	//   ....[0]....
.L_25:
        /*0054*/ 	.word	0x00000060


	//   ....[1]....
        /*0058*/ 	.word	0x00000070


	//   ....[2]....
        /*005c*/ 	.word	0x00000130


	//   ....[3]....
        /*0060*/ 	.word	0x000004b0


	//   ....[4]....
        /*0064*/ 	.word	0x000011d0


	//----- nvinfo : EIATTR_REG_RECONFIG
	.align		4
.L_26:
        /*0068*/ 	.byte	0x01, 0x54
	.zero		2


	//----- nvinfo : EIATTR_MBARRIER_INSTR_OFFSETS
	.align		4
        /*006c*/ 	.byte	0x04, 0x39
        /*006e*/ 	.short	(.L_28 - .L_27)


	//   ....[0]....
.L_27:
        /*0070*/ 	.word	0x00000250
        /*0074*/ 	.word	0x000000ff
        /*0078*/ 	.word	0x00000000
        /*007c*/ 	.short	0x0100
        /*007e*/ 	.byte	0x08
	.zero		1


	//   ....[1]....
        /*0080*/ 	.word	0x00000260
        /*0084*/ 	.word	0x000000ff
        /*0088*/ 	.word	0x00000090
        /*008c*/ 	.short	0x0100
        /*008e*/ 	.byte	0x08
	.zero		1


	//   ....[2]....
        /*0090*/ 	.word	0x00000270
        /*0094*/ 	.word	0x000000ff
        /*0098*/ 	.word	0x00000008
        /*009c*/ 	.short	0x0100
        /*009e*/ 	.byte	0x08
	.zero		1


	//   ....[3]....
        /*00a0*/ 	.word	0x00000280
        /*00a4*/ 	.word	0x000000ff
        /*00a8*/ 	.word	0x00000098
        /*00ac*/ 	.short	0x0100
        /*00ae*/ 	.byte	0x08
	.zero		1


	//   ....[4]....
        /*00b0*/ 	.word	0x00000290
        /*00b4*/ 	.word	0x000000ff
        /*00b8*/ 	.word	0x00000010
        /*00bc*/ 	.short	0x0100
        /*00be*/ 	.byte	0x08
	.zero		1


	//   ....[5]....
        /*00c0*/ 	.word	0x000002a0
        /*00c4*/ 	.word	0x000000ff
        /*00c8*/ 	.word	0x000000a0
        /*00cc*/ 	.short	0x0100
        /*00ce*/ 	.byte	0x08
	.zero		1


	//   ....[6]....
        /*00d0*/ 	.word	0x000002b0
        /*00d4*/ 	.word	0x000000ff
        /*00d8*/ 	.word	0x00000018
        /*00dc*/ 	.short	0x0100
        /*00de*/ 	.byte	0x08
	.zero		1


	//   ....[7]....
        /*00e0*/ 	.word	0x000002c0
        /*00e4*/ 	.word	0x000000ff
        /*00e8*/ 	.word	0x000000a8
        /*00ec*/ 	.short	0x0100
        /*00ee*/ 	.byte	0x08
	.zero		1


	//   ....[8]....
        /*00f0*/ 	.word	0x000002d0
        /*00f4*/ 	.word	0x000000ff
        /*00f8*/ 	.word	0x00000020
        /*00fc*/ 	.short	0x0100
        /*00fe*/ 	.byte	0x08
	.zero		1


	//   ....[9]....
        /*0100*/ 	.word	0x000002e0
        /*0104*/ 	.word	0x000000ff
        /*0108*/ 	.word	0x000000b0
        /*010c*/ 	.short	0x0100
        /*010e*/ 	.byte	0x08
	.zero		1


	//   ....[10]....
        /*0110*/ 	.word	0x000002f0
        /*0114*/ 	.word	0x000000ff
        /*0118*/ 	.word	0x00000028
        /*011c*/ 	.short	0x0100
        /*011e*/ 	.byte	0x08
	.zero		1


	//   ....[11]....
        /*0120*/ 	.word	0x00000300
        /*0124*/ 	.word	0x000000ff
        /*0128*/ 	.word	0x000000b8
        /*012c*/ 	.short	0x0100
        /*012e*/ 	.byte	0x08
	.zero		1


	//   ....[12]....
        /*0130*/ 	.word	0x00000310
        /*0134*/ 	.word	0x000000ff
        /*0138*/ 	.word	0x00000030
        /*013c*/ 	.short	0x0100
        /*013e*/ 	.byte	0x08
	.zero		1


	//   ....[13]....
        /*0140*/ 	.word	0x00000320
        /*0144*/ 	.word	0x000000ff
        /*0148*/ 	.word	0x000000c0
        /*014c*/ 	.short	0x0100
        /*014e*/ 	.byte	0x08
	.zero		1


	//   ....[14]....
        /*0150*/ 	.word	0x00000330
        /*0154*/ 	.word	0x000000ff
        /*0158*/ 	.word	0x00000038
        /*015c*/ 	.short	0x0100
        /*015e*/ 	.byte	0x08
	.zero		1


	//   ....[15]....
        /*0160*/ 	.word	0x00000340
        /*0164*/ 	.word	0x000000ff
        /*0168*/ 	.word	0x000000c8
        /*016c*/ 	.short	0x0100
        /*016e*/ 	.byte	0x08
	.zero		1


	//   ....[16]....
        /*0170*/ 	.word	0x00000350
        /*0174*/ 	.word	0x000000ff
        /*0178*/ 	.word	0x00000040
        /*017c*/ 	.short	0x0100
        /*017e*/ 	.byte	0x08
	.zero		1


	//   ....[17]....
        /*0180*/ 	.word	0x00000360
        /*0184*/ 	.word	0x000000ff
        /*0188*/ 	.word	0x000000d0
        /*018c*/ 	.short	0x0100
        /*018e*/ 	.byte	0x08
	.zero		1


	//   ....[18]....
        /*0190*/ 	.word	0x00000370
        /*0194*/ 	.word	0x000000ff
        /*0198*/ 	.word	0x00000048
        /*019c*/ 	.short	0x0100
        /*019e*/ 	.byte	0x08
	.zero		1


	//   ....[19]....
        /*01a0*/ 	.word	0x00000380
        /*01a4*/ 	.word	0x000000ff
        /*01a8*/ 	.word	0x000000d8
        /*01ac*/ 	.short	0x0100
        /*01ae*/ 	.byte	0x08
	.zero		1


	//   ....[20]....
        /*01b0*/ 	.word	0x00000390
        /*01b4*/ 	.word	0x000000ff
        /*01b8*/ 	.word	0x00000050
        /*01bc*/ 	.short	0x0100
        /*01be*/ 	.byte	0x08
	.zero		1


	//   ....[21]....
        /*01c0*/ 	.word	0x000003a0
        /*01c4*/ 	.word	0x000000ff
        /*01c8*/ 	.word	0x000000e0
        /*01cc*/ 	.short	0x0100
        /*01ce*/ 	.byte	0x08
	.zero		1


	//   ....[22]....
        /*01d0*/ 	.word	0x000003b0
        /*01d4*/ 	.word	0x000000ff
        /*01d8*/ 	.word	0x00000058
        /*01dc*/ 	.short	0x0100
        /*01de*/ 	.byte	0x08
	.zero		1


	//   ....[23]....
        /*01e0*/ 	.word	0x000003c0
        /*01e4*/ 	.word	0x000000ff
        /*01e8*/ 	.word	0x000000e8
        /*01ec*/ 	.short	0x0100
        /*01ee*/ 	.byte	0x08
	.zero		1


	//   ....[24]....
        /*01f0*/ 	.word	0x000003d0
        /*01f4*/ 	.word	0x000000ff
        /*01f8*/ 	.word	0x00000060
        /*01fc*/ 	.short	0x0100
        /*01fe*/ 	.byte	0x08
	.zero		1


	//   ....[25]....
        /*0200*/ 	.word	0x000003e0
        /*0204*/ 	.word	0x000000ff
        /*0208*/ 	.word	0x000000f0
        /*020c*/ 	.short	0x0100
        /*020e*/ 	.byte	0x08
	.zero		1


	//   ....[26]....
        /*0210*/ 	.word	0x000003f0
        /*0214*/ 	.word	0x000000ff
        /*0218*/ 	.word	0x00000068
        /*021c*/ 	.short	0x0100
        /*021e*/ 	.byte	0x08
	.zero		1


	//   ....[27]....
        /*0220*/ 	.word	0x00000400
        /*0224*/ 	.word	0x000000ff
        /*0228*/ 	.word	0x000000f8
        /*022c*/ 	.short	0x0100
        /*022e*/ 	.byte	0x08
	.zero		1


	//   ....[28]....
        /*0230*/ 	.word	0x00000410
        /*0234*/ 	.word	0x000000ff
        /*0238*/ 	.word	0x00000070
        /*023c*/ 	.short	0x0100
        /*023e*/ 	.byte	0x08
	.zero		1


	//   ....[29]....
        /*0240*/ 	.word	0x00000420
        /*0244*/ 	.word	0x000000ff
        /*0248*/ 	.word	0x00000100
        /*024c*/ 	.short	0x0100
        /*024e*/ 	.byte	0x08
	.zero		1


	//   ....[30]....
        /*0250*/ 	.word	0x00000430
        /*0254*/ 	.word	0x000000ff
        /*0258*/ 	.word	0x00000078
        /*025c*/ 	.short	0x0100
        /*025e*/ 	.byte	0x08
	.zero		1


	//   ....[31]....
        /*0260*/ 	.word	0x00000440
        /*0264*/ 	.word	0x000000ff
        /*0268*/ 	.word	0x00000108
        /*026c*/ 	.short	0x0100
        /*026e*/ 	.byte	0x08
	.zero		1


	//   ....[32]....
        /*0270*/ 	.word	0x00000450
        /*0274*/ 	.word	0x000000ff
        /*0278*/ 	.word	0x00000080
        /*027c*/ 	.short	0x0100
        /*027e*/ 	.byte	0x08
	.zero		1


	//   ....[33]....
        /*0280*/ 	.word	0x00000460
        /*0284*/ 	.word	0x000000ff
        /*0288*/ 	.word	0x00000110
        /*028c*/ 	.short	0x0100
        /*028e*/ 	.byte	0x08
	.zero		1


	//   ....[34]....
        /*0290*/ 	.word	0x00000470
        /*0294*/ 	.word	0x000000ff
        /*0298*/ 	.word	0x00000088
        /*029c*/ 	.short	0x0100
        /*029e*/ 	.byte	0x08
	.zero		1


	//   ....[35]....
        /*02a0*/ 	.word	0x00000480
        /*02a4*/ 	.word	0x000000ff
        /*02a8*/ 	.word	0x00000118
        /*02ac*/ 	.short	0x0100
        /*02ae*/ 	.byte	0x08
	.zero		1


	//   ....[36]....
        /*02b0*/ 	.word	0x00000720
        /*02b4*/ 	.word	0x000000ff
        /*02b8*/ 	.word	0x00000130
        /*02bc*/ 	.short	0x0100
        /*02be*/ 	.byte	0x06
	.zero		1


	//   ....[37]....
        /*02c0*/ 	.word	0x00000780
        /*02c4*/ 	.word	0x000000ff
        /*02c8*/ 	.word	0x00000138
        /*02cc*/ 	.short	0x0100
        /*02ce*/ 	.byte	0x06
	.zero		1


	//   ....[38]....
        /*02d0*/ 	.word	0x00001500
        /*02d4*/ 	.word	0x000000ff
        /*02d8*/ 	.word	0x00000000
        /*02dc*/ 	.short	0x010a
        /*02de*/ 	.byte	0x06
	.zero		1


	//   ....[39]....
        /*02e0*/ 	.word	0x00001540
        /*02e4*/ 	.word	0x000000ff
        /*02e8*/ 	.word	0x00000000
        /*02ec*/ 	.short	0x010a
        /*02ee*/ 	.byte	0x06
	.zero		1


	//   ....[40]....
        /*02f0*/ 	.word	0x00001b70
        /*02f4*/ 	.word	0x000000ff
        /*02f8*/ 	.word	0x00000000
        /*02fc*/ 	.short	0x010a
        /*02fe*/ 	.byte	0x0c
	.zero		1


	//   ....[41]....
        /*0300*/ 	.word	0x00001bb0
        /*0304*/ 	.word	0x000000ff
        /*0308*/ 	.word	0x00000000
        /*030c*/ 	.short	0x010a
        /*030e*/ 	.byte	0x0c
	.zero		1


	//   ....[42]....
        /*0310*/ 	.word	0x00001fe0
        /*0314*/ 	.word	0x000000ff
        /*0318*/ 	.word	0x00000000
        /*031c*/ 	.short	0x0101
        /*031e*/ 	.byte	0x08
	.zero		1


	//   ....[43]....
        /*0320*/ 	.word	0x00002430
        /*0324*/ 	.word	0x000000ff
        /*0328*/ 	.word	0x00000000
        /*032c*/ 	.short	0x0101
        /*032e*/ 	.byte	0x08
	.zero		1


	//   ....[44]....
        /*0330*/ 	.word	0x00005dd0
        /*0334*/ 	.word	0x00000012
        /*0338*/ 	.word	0x00000090
        /*033c*/ 	.short	0x010a
        /*033e*/ 	.byte	0x3f
	.zero		1


	//   ....[45]....
        /*0340*/ 	.word	0x00006160
        /*0344*/ 	.word	0x00000007
        /*0348*/ 	.word	0x00000138
        /*034c*/ 	.short	0x0101
        /*034e*/ 	.byte	0x3f
	.zero		1


	//   ....[46]....
        /*0350*/ 	.word	0x000068a0
        /*0354*/ 	.word	0x00000005
        /*0358*/ 	.word	0x00000000
        /*035c*/ 	.short	0x010a
        /*035e*/ 	.byte	0x3f
	.zero		1


	//   ....[47]....
        /*0360*/ 	.word	0x00006920
        /*0364*/ 	.word	0x00000007
        /*0368*/ 	.word	0x00000000
        /*036c*/ 	.short	0x010a
        /*036e*/ 	.byte	0x3f
	.zero		1


	//   ....[48]....
        /*0370*/ 	.word	0x000069b0
        /*0374*/ 	.word	0x00000006
        /*0378*/ 	.word	0x00000000
        /*037c*/ 	.short	0x010a
        /*037e*/ 	.byte	0x3f
	.zero		1


	//   ....[49]....
        /*0380*/ 	.word	0x00006a40
        /*0384*/ 	.word	0x00000009
        /*0388*/ 	.word	0x00000000
        /*038c*/ 	.short	0x010a
        /*038e*/ 	.byte	0x3f
	.zero		1


	//   ....[50]....
        /*0390*/ 	.word	0x00006ad0
        /*0394*/ 	.word	0x00000006
        /*0398*/ 	.word	0x00000000
        /*039c*/ 	.short	0x010a
        /*039e*/ 	.byte	0x3f
	.zero		1


	//   ....[51]....
        /*03a0*/ 	.word	0x00006b60
        /*03a4*/ 	.word	0x00000009
        /*03a8*/ 	.word	0x00000000
        /*03ac*/ 	.short	0x010a
        /*03ae*/ 	.byte	0x3f
	.zero		1


	//   ....[52]....
        /*03b0*/ 	.word	0x00006bf0
        /*03b4*/ 	.word	0x00000006
        /*03b8*/ 	.word	0x00000000
        /*03bc*/ 	.short	0x010a
        /*03be*/ 	.byte	0x3f
	.zero		1


	//   ....[53]....
        /*03c0*/ 	.word	0x00006c80
        /*03c4*/ 	.word	0x00000009
        /*03c8*/ 	.word	0x00000000
        /*03cc*/ 	.short	0x010a
        /*03ce*/ 	.byte	0x3f
	.zero		1


	//   ....[54]....
        /*03d0*/ 	.word	0x00006d10
        /*03d4*/ 	.word	0x00000006
        /*03d8*/ 	.word	0x00000000
        /*03dc*/ 	.short	0x010a
        /*03de*/ 	.byte	0x3f
	.zero		1


	//   ....[55]....
        /*03e0*/ 	.word	0x00006da0
        /*03e4*/ 	.word	0x00000009
        /*03e8*/ 	.word	0x00000000
        /*03ec*/ 	.short	0x010a
        /*03ee*/ 	.byte	0x3f
	.zero		1


	//   ....[56]....
        /*03f0*/ 	.word	0x00006e30
        /*03f4*/ 	.word	0x00000006
        /*03f8*/ 	.word	0x00000000
        /*03fc*/ 	.short	0x010a
        /*03fe*/ 	.byte	0x3f
	.zero		1


	//   ....[57]....
        /*0400*/ 	.word	0x00006ec0
        /*0404*/ 	.word	0x00000009
        /*0408*/ 	.word	0x00000000
        /*040c*/ 	.short	0x010a
        /*040e*/ 	.byte	0x3f
	.zero		1


	//   ....[58]....
        /*0410*/ 	.word	0x00006f50
        /*0414*/ 	.word	0x00000006
        /*0418*/ 	.word	0x00000000
        /*041c*/ 	.short	0x010a
        /*041e*/ 	.byte	0x3f
	.zero		1


	//   ....[59]....
        /*0420*/ 	.word	0x00006fe0
        /*0424*/ 	.word	0x00000009
        /*0428*/ 	.word	0x00000000
        /*042c*/ 	.short	0x010a
        /*042e*/ 	.byte	0x3f
	.zero		1


	//   ....[60]....
        /*0430*/ 	.word	0x00007070
        /*0434*/ 	.word	0x00000006
        /*0438*/ 	.word	0x00000000
        /*043c*/ 	.short	0x010a
        /*043e*/ 	.byte	0x3f
	.zero		1


	//   ....[61]....
        /*0440*/ 	.word	0x00007100
        /*0444*/ 	.word	0x00000009
        /*0448*/ 	.word	0x00000000
        /*044c*/ 	.short	0x010a
        /*044e*/ 	.byte	0x3f
	.zero		1


	//   ....[62]....
        /*0450*/ 	.word	0x00007190
        /*0454*/ 	.word	0x00000006
        /*0458*/ 	.word	0x00000000
        /*045c*/ 	.short	0x010a
        /*045e*/ 	.byte	0x3f
	.zero		1


	//   ....[63]....
        /*0460*/ 	.word	0x00007220
        /*0464*/ 	.word	0x00000003
        /*0468*/ 	.word	0x00000000
        /*046c*/ 	.short	0x010a
        /*046e*/ 	.byte	0x3f
	.zero		1


	//   ....[64]....
        /*0470*/ 	.word	0x00007290
        /*0474*/ 	.word	0x00000007
        /*0478*/ 	.word	0x00000000
        /*047c*/ 	.short	0x010a
        /*047e*/ 	.byte	0x3f
	.zero		1


	//   ....[65]....
        /*0480*/ 	.word	0x000072f0
        /*0484*/ 	.word	0x00000008
        /*0488*/ 	.word	0x00000000
        /*048c*/ 	.short	0x010a
        /*048e*/ 	.byte	0x3f
	.zero		1


	//   ....[66]....
        /*0490*/ 	.word	0x000073c0
        /*0494*/ 	.word	0x00000012
        /*0498*/ 	.word	0x00000090
        /*049c*/ 	.short	0x010a
        /*049e*/ 	.byte	0x3f
	.zero		1


	//   ....[67]....
        /*04a0*/ 	.word	0x000074a0
        /*04a4*/ 	.word	0x00000005
        /*04a8*/ 	.word	0x00000000
        /*04ac*/ 	.short	0x010a
        /*04ae*/ 	.byte	0x3f
	.zero		1


	//   ....[68]....
        /*04b0*/ 	.word	0x000074f0
        /*04b4*/ 	.word	0x00000007
        /*04b8*/ 	.word	0x00000000
        /*04bc*/ 	.short	0x010a
        /*04be*/ 	.byte	0x3f
	.zero		1


	//   ....[69]....
        /*04c0*/ 	.word	0x00007540
        /*04c4*/ 	.word	0x00000006
        /*04c8*/ 	.word	0x00000000
        /*04cc*/ 	.short	0x010a
        /*04ce*/ 	.byte	0x3f
	.zero		1


	//   ....[70]....
        /*04d0*/ 	.word	0x00007590
        /*04d4*/ 	.word	0x00000009
        /*04d8*/ 	.word	0x00000000
        /*04dc*/ 	.short	0x010a
        /*04de*/ 	.byte	0x3f
	.zero		1


	//   ....[71]....
        /*04e0*/ 	.word	0x000075e0
        /*04e4*/ 	.word	0x00000006
        /*04e8*/ 	.word	0x00000000
        /*04ec*/ 	.short	0x010a
        /*04ee*/ 	.byte	0x3f
	.zero		1


	//   ....[72]....
        /*04f0*/ 	.word	0x00007630
        /*04f4*/ 	.word	0x00000009
        /*04f8*/ 	.word	0x00000000
        /*04fc*/ 	.short	0x010a
        /*04fe*/ 	.byte	0x3f
	.zero		1


	//   ....[73]....
        /*0500*/ 	.word	0x00007680
        /*0504*/ 	.word	0x00000006
        /*0508*/ 	.word	0x00000000
        /*050c*/ 	.short	0x010a
        /*050e*/ 	.byte	0x3f
	.zero		1


	//   ....[74]....
        /*0510*/ 	.word	0x000076d0
        /*0514*/ 	.word	0x00000009
        /*0518*/ 	.word	0x00000000
        /*051c*/ 	.short	0x010a
        /*051e*/ 	.byte	0x3f
	.zero		1


	//   ....[75]....
        /*0520*/ 	.word	0x00007720
        /*0524*/ 	.word	0x00000006
        /*0528*/ 	.word	0x00000000
        /*052c*/ 	.short	0x010a
        /*052e*/ 	.byte	0x3f
	.zero		1


	//   ....[76]....
        /*0530*/ 	.word	0x00007770
        /*0534*/ 	.word	0x00000009
        /*0538*/ 	.word	0x00000000
        /*053c*/ 	.short	0x010a
        /*053e*/ 	.byte	0x3f
	.zero		1


	//   ....[77]....
        /*0540*/ 	.word	0x000077c0
        /*0544*/ 	.word	0x00000006
        /*0548*/ 	.word	0x00000000
        /*054c*/ 	.short	0x010a
        /*054e*/ 	.byte	0x3f
	.zero		1


	//   ....[78]....
        /*0550*/ 	.word	0x00007810
        /*0554*/ 	.word	0x00000009
        /*0558*/ 	.word	0x00000000
        /*055c*/ 	.short	0x010a
        /*055e*/ 	.byte	0x3f
	.zero		1


	//   ....[79]....
        /*0560*/ 	.word	0x00007860
        /*0564*/ 	.word	0x00000006
        /*0568*/ 	.word	0x00000000
        /*056c*/ 	.short	0x010a
        /*056e*/ 	.byte	0x3f
	.zero		1


	//   ....[80]....
        /*0570*/ 	.word	0x000078b0
        /*0574*/ 	.word	0x00000009
        /*0578*/ 	.word	0x00000000
        /*057c*/ 	.short	0x010a
        /*057e*/ 	.byte	0x3f
	.zero		1


	//   ....[81]....
        /*0580*/ 	.word	0x00007900
        /*0584*/ 	.word	0x00000006
        /*0588*/ 	.word	0x00000000
        /*058c*/ 	.short	0x010a
        /*058e*/ 	.byte	0x3f
	.zero		1


	//   ....[82]....
        /*0590*/ 	.word	0x00007950
        /*0594*/ 	.word	0x00000009
        /*0598*/ 	.word	0x00000000
        /*059c*/ 	.short	0x010a
        /*059e*/ 	.byte	0x3f
	.zero		1


	//   ....[83]....
        /*05a0*/ 	.word	0x000079a0
        /*05a4*/ 	.word	0x00000006
        /*05a8*/ 	.word	0x00000000
        /*05ac*/ 	.short	0x010a
        /*05ae*/ 	.byte	0x3f
	.zero		1


	//----- nvinfo : EIATTR_NUM_MBARRIERS
	.align		4
.L_28:
        /*05b0*/ 	.byte	0x03, 0x38
        /*05b2*/ 	.short	0x0026


	//----- nvinfo : EIATTR_EXIT_INSTR_OFFSETS
	.align		4
        /*05b4*/ 	.byte	0x04, 0x1c
        /*05b6*/ 	.short	(.L_30 - .L_29)


	//   ....[0]....
.L_29:
        /*05b8*/ 	.word	0x000007d0


	//   ....[1]....
        /*05bc*/ 	.word	0x000010a0


	//   ....[2]....
        /*05c0*/ 	.word	0x00005430


	//   ....[3]....
        /*05c4*/ 	.word	0x00005a70


	//   ....[4]....
        /*05c8*/ 	.word	0x00007270


	//----- nvinfo : EIATTR_MAX_THREADS
	.align		4
.L_30:
        /*05cc*/ 	.byte	0x04, 0x05
        /*05ce*/ 	.short	(.L_32 - .L_31)
.L_31:
        /*05d0*/ 	.word	0x00000180
        /*05d4*/ 	.word	0x00000001
        /*05d8*/ 	.word	0x00000001


	//----- nvinfo : EIATTR_CRS_STACK_SIZE
	.align		4
.L_32:
        /*05dc*/ 	.byte	0x04, 0x1e
        /*05de*/ 	.short	(.L_34 - .L_33)
.L_33:
        /*05e0*/ 	.word	0x00000000


	//----- nvinfo : EIATTR_CBANK_PARAM_SIZE
	.align		4
.L_34:
        /*05e4*/ 	.byte	0x03, 0x19
        /*05e6*/ 	.short	0x0470


	//----- nvinfo : EIATTR_PARAM_CBANK
	.align		4
        /*05e8*/ 	.byte	0x04, 0x0a
        /*05ea*/ 	.short	(.L_36 - .L_35)
	.align		4
.L_35:
        /*05ec*/ 	.word	index@(.nv.constant0._ZN7cutlass13device_kernelINS_4gemm6kernel13GemmUniversalIN4cute5tupleIJiiiiEEENS1_10collective13CollectiveMmaINS1_37MainloopSm90TmaGmmaWarpSpecializedFP8ILi18ENS5_IJNS4_1CILi1EEESB_SB_EEENS1_35KernelTmaWarpSpecializedCooperativeEEENS5_IJNSA_ILi128EEENSA_ILi64EEESG_EEENS_12float_e4m3_tENS5_IJlSB_lEEESI_SJ_NS4_8TiledMMAINS4_8MMA_AtomIJNS4_4SM904GMMA30MMA_64x64x32_F32E4M3E4M3_SS_TNILNSN_7ScaleInE1ELSP_1EEEEEENS4_6LayoutINS5_IJNSA_ILi2EEESB_SB_EEENS5_IJSB_NSA_ILi0EEESV_EEEEENS5_IJNS4_10UnderscoreESY_SY_EEEEENS4_13SM90_TMA_LOADENS4_14ComposedLayoutINS4_7SwizzleILi2ELi4ELi3EEENS4_18smem_ptr_flag_bitsILi8EEENSS_INS5_IJNSA_ILi8EEESG_EEENS5_IJSG_SB_EEEEEEEvNS4_8identityES11_S1B_vS1C_EENS_8epilogue10collective6detail29Sm90TmaWarpSpecializedAdapterINS1F_15DefaultEpilogueISI_SJ_SJ_NS1E_6thread17LinearCombinationISI_Li1EffLNS1J_9ScaleType4KindE0ELNS_15FloatRoundStyleE2ESI_EENS1_15EpilogueDefaultEEEEEvvEEEEvNT_6ParamsE)
        /*05f0*/ 	.short	0x0210
        /*05f2*/ 	.short	0x0470


	//----- nvinfo : EIATTR_SW_WAR
	.align		4
.L_36:
        /*05f4*/ 	.byte	0x04, 0x36
        /*05f6*/ 	.short	(.L_38 - .L_37)
.L_37:
        /*05f8*/ 	.word	0x00000008
.L_38:


//--------------------- .nv.callgraph             --------------------------
	.section	.nv.callgraph,"",@"SHT_CUDA_CALLGRAPH"
	.align	4
	.sectionentsize	8
	.align		4
        /*0000*/ 	.word	0x00000000
	.align		4
        /*0004*/ 	.word	0xffffffff
	.align		4
        /*0008*/ 	.word	0x00000000
	.align		4
        /*000c*/ 	.word	0xfffffffe
	.align		4
        /*0010*/ 	.word	0x00000000
	.align		4
        /*0014*/ 	.word	0xfffffffd
	.align		4
        /*0018*/ 	.word	0x00000000
	.align		4
        /*001c*/ 	.word	0xfffffffc


//--------------------- .nv.constant4             --------------------------
	.section	.nv.constant4,"a",@progbits
	.align	8
	.align		8
.nv.constant4:
        /*0000*/ 	.dword	_ZN40_INTERNAL_60e922b8_4_k_cu_7d181569_242194cuda3std3__45__cpo5beginE
	.align		8
        /*0008*/ 	.dword	_ZN40_INTERNAL_60e922b8_4_k_cu_7d181569_242194cuda3std3__45__cpo3endE
	.align		8
        /*0010*/ 	.dword	_ZN40_INTERNAL_60e922b8_4_k_cu_7d181569_242194cuda3std3__45__cpo6cbeginE
	.align		8
        /*0018*/ 	.dword	_ZN40_INTERNAL_60e922b8_4_k_cu_7d181569_242194cuda3std3__45__cpo4cendE
	.align		8
        /*0020*/ 	.dword	_ZN40_INTERNAL_60e922b8_4_k_cu_7d181569_242194cuda3std3__442_GLOBAL__N__60e922b8_4_k_cu_7d181569_242196ignoreE
	.align		8
        /*0028*/ 	.dword	_ZN40_INTERNAL_60e922b8_4_k_cu_7d181569_242194cuda3std3__419piecewise_constructE
	.align		8
        /*0030*/ 	.dword	_ZN40_INTERNAL_60e922b8_4_k_cu_7d181569_242194cuda3std3__48in_placeE
	.align		8
        /*0038*/ 	.dword	_ZN40_INTERNAL_60e922b8_4_k_cu_7d181569_242194cuda3std6ranges3__45__cpo4swapE
	.align		8
        /*0040*/ 	.dword	_ZN40_INTERNAL_60e922b8_4_k_cu_7d181569_242194cuda3std6ranges3__45__cpo9iter_moveE
	.align		8
        /*0048*/ 	.dword	_ZN40_INTERNAL_60e922b8_4_k_cu_7d181569_242194cute7productE
	.align		8
        /*0050*/ 	.dword	_ZN40_INTERNAL_60e922b8_4_k_cu_7d181569_242194cute1_E


//--------------------- .text._ZN7cutlass13device_kernelINS_4gemm6kernel13GemmUniversalIN4cute5tupleIJiiiiEEENS1_10collective13CollectiveMmaINS1_37MainloopSm90TmaGmmaWarpSpecializedFP8ILi18ENS5_IJNS4_1CILi1EEESB_SB_EEENS1_35KernelTmaWarpSpecializedCooperativeEEENS5_IJNSA_ILi128EEENSA_ILi64EEESG_EEENS_12float_e4m3_tENS5_IJlSB_lEEESI_SJ_NS4_8TiledMMAINS4_8MMA_AtomIJNS4_4SM904GMMA30MMA_64x64x32_F32E4M3E4M3_SS_TNILNSN_7ScaleInE1ELSP_1EEEEEENS4_6LayoutINS5_IJNSA_ILi2EEESB_SB_EEENS5_IJSB_NSA_ILi0EEESV_EEEEENS5_IJNS4_10UnderscoreESY_SY_EEEEENS4_13SM90_TMA_LOADENS4_14ComposedLayoutINS4_7SwizzleILi2ELi4ELi3EEENS4_18smem_ptr_flag_bitsILi8EEENSS_INS5_IJNSA_ILi8EEESG_EEENS5_IJSG_SB_EEEEEEEvNS4_8identityES11_S1B_vS1C_EENS_8epilogue10collective6detail29Sm90TmaWarpSpecializedAdapterINS1F_15DefaultEpilogueISI_SJ_SJ_NS1E_6thread17LinearCombinationISI_Li1EffLNS1J_9ScaleType4KindE0ELNS_15FloatRoundStyleE2ESI_EENS1_15EpilogueDefaultEEEEEvvEEEEvNT_6ParamsE --------------------------
	.section	.text._ZN7cutlass13device_kernelINS_4gemm6kernel13GemmUniversalIN4cute5tupleIJiiiiEEENS1_10collective13CollectiveMmaINS1_37MainloopSm90TmaGmmaWarpSpecializedFP8ILi18ENS5_IJNS4_1CILi1EEESB_SB_EEENS1_35KernelTmaWarpSpecializedCooperativeEEENS5_IJNSA_ILi128EEENSA_ILi64EEESG_EEENS_12float_e4m3_tENS5_IJlSB_lEEESI_SJ_NS4_8TiledMMAINS4_8MMA_AtomIJNS4_4SM904GMMA30MMA_64x64x32_F32E4M3E4M3_SS_TNILNSN_7ScaleInE1ELSP_1EEEEEENS4_6LayoutINS5_IJNSA_ILi2EEESB_SB_EEENS5_IJSB_NSA_ILi0EEESV_EEEEENS5_IJNS4_10UnderscoreESY_SY_EEEEENS4_13SM90_TMA_LOADENS4_14ComposedLayoutINS4_7SwizzleILi2ELi4ELi3EEENS4_18smem_ptr_flag_bitsILi8EEENSS_INS5_IJNSA_ILi8EEESG_EEENS5_IJSG_SB_EEEEEEEvNS4_8identityES11_S1B_vS1C_EENS_8epilogue10collective6detail29Sm90TmaWarpSpecializedAdapterINS1F_15DefaultEpilogueISI_SJ_SJ_NS1E_6thread17LinearCombinationISI_Li1EffLNS1J_9ScaleType4KindE0ELNS_15FloatRoundStyleE2ESI_EENS1_15EpilogueDefaultEEEEEvvEEEEvNT_6ParamsE,"ax",@progbits
	.align	128
.text._ZN7cutlass13device_kernelINS_4gemm6kernel13GemmUniversalIN4cute5tupleIJiiiiEEENS1_10collective13CollectiveMmaINS1_37MainloopSm90TmaGmmaWarpSpecializedFP8ILi18ENS5_IJNS4_1CILi1EEESB_SB_EEENS1_35KernelTmaWarpSpecializedCooperativeEEENS5_IJNSA_ILi128EEENSA_ILi64EEESG_EEENS_12float_e4m3_tENS5_IJlSB_lEEESI_SJ_NS4_8TiledMMAINS4_8MMA_AtomIJNS4_4SM904GMMA30MMA_64x64x32_F32E4M3E4M3_SS_TNILNSN_7ScaleInE1ELSP_1EEEEEENS4_6LayoutINS5_IJNSA_ILi2EEESB_SB_EEENS5_IJSB_NSA_ILi0EEESV_EEEEENS5_IJNS4_10UnderscoreESY_SY_EEEEENS4_13SM90_TMA_LOADENS4_14ComposedLayoutINS4_7SwizzleILi2ELi4ELi3EEENS4_18smem_ptr_flag_bitsILi8EEENSS_INS5_IJNSA_ILi8EEESG_EEENS5_IJSG_SB_EEEEEEEvNS4_8identityES11_S1B_vS1C_EENS_8epilogue10collective6detail29Sm90TmaWarpSpecializedAdapterINS1F_15DefaultEpilogueISI_SJ_SJ_NS1E_6thread17LinearCombinationISI_Li1EffLNS1J_9ScaleType4KindE0ELNS_15FloatRoundStyleE2ESI_EENS1_15EpilogueDefaultEEEEEvvEEEEvNT_6ParamsE:
        .type           _ZN7cutlass13device_kernelINS_4gemm6kernel13GemmUniversalIN4cute5tupleIJiiiiEEENS1_10collective13CollectiveMmaINS1_37MainloopSm90TmaGmmaWarpSpecializedFP8ILi18ENS5_IJNS4_1CILi1EEESB_SB_EEENS1_35KernelTmaWarpSpecializedCooperativeEEENS5_IJNSA_ILi128EEENSA_ILi64EEESG_EEENS_12float_e4m3_tENS5_IJlSB_lEEESI_SJ_NS4_8TiledMMAINS4_8MMA_AtomIJNS4_4SM904GMMA30MMA_64x64x32_F32E4M3E4M3_SS_TNILNSN_7ScaleInE1ELSP_1EEEEEENS4_6LayoutINS5_IJNSA_ILi2EEESB_SB_EEENS5_IJSB_NSA_ILi0EEESV_EEEEENS5_IJNS4_10UnderscoreESY_SY_EEEEENS4_13SM90_TMA_LOADENS4_14ComposedLayoutINS4_7SwizzleILi2ELi4ELi3EEENS4_18smem_ptr_flag_bitsILi8EEENSS_INS5_IJNSA_ILi8EEESG_EEENS5_IJSG_SB_EEEEEEEvNS4_8identityES11_S1B_vS1C_EENS_8epilogue10collective6detail29Sm90TmaWarpSpecializedAdapterINS1F_15DefaultEpilogueISI_SJ_SJ_NS1E_6thread17LinearCombinationISI_Li1EffLNS1J_9ScaleType4KindE0ELNS_15FloatRoundStyleE2ESI_EENS1_15EpilogueDefaultEEEEEvvEEEEvNT_6ParamsE,@function
        .size           _ZN7cutlass13device_kernelINS_4gemm6kernel13GemmUniversalIN4cute5tupleIJiiiiEEENS1_10collective13CollectiveMmaINS1_37MainloopSm90TmaGmmaWarpSpecializedFP8ILi18ENS5_IJNS4_1CILi1EEESB_SB_EEENS1_35KernelTmaWarpSpecializedCooperativeEEENS5_IJNSA_ILi128EEENSA_ILi64EEESG_EEENS_12float_e4m3_tENS5_IJlSB_lEEESI_SJ_NS4_8TiledMMAINS4_8MMA_AtomIJNS4_4SM904GMMA30MMA_64x64x32_F32E4M3E4M3_SS_TNILNSN_7ScaleInE1ELSP_1EEEEEENS4_6LayoutINS5_IJNSA_ILi2EEESB_SB_EEENS5_IJSB_NSA_ILi0EEESV_EEEEENS5_IJNS4_10UnderscoreESY_SY_EEEEENS4_13SM90_TMA_LOADENS4_14ComposedLayoutINS4_7SwizzleILi2ELi4ELi3EEENS4_18smem_ptr_flag_bitsILi8EEENSS_INS5_IJNSA_ILi8EEESG_EEENS5_IJSG_SB_EEEEEEEvNS4_8identityES11_S1B_vS1C_EENS_8epilogue10collective6detail29Sm90TmaWarpSpecializedAdapterINS1F_15DefaultEpilogueISI_SJ_SJ_NS1E_6thread17LinearCombinationISI_Li1EffLNS1J_9ScaleType4KindE0ELNS_15FloatRoundStyleE2ESI_EENS1_15EpilogueDefaultEEEEEvvEEEEvNT_6ParamsE,(.L_x_166 - _ZN7cutlass13device_kernelINS_4gemm6kernel13GemmUniversalIN4cute5tupleIJiiiiEEENS1_10collective13CollectiveMmaINS1_37MainloopSm90TmaGmmaWarpSpecializedFP8ILi18ENS5_IJNS4_1CILi1EEESB_SB_EEENS1_35KernelTmaWarpSpecializedCooperativeEEENS5_IJNSA_ILi128EEENSA_ILi64EEESG_EEENS_12float_e4m3_tENS5_IJlSB_lEEESI_SJ_NS4_8TiledMMAINS4_8MMA_AtomIJNS4_4SM904GMMA30MMA_64x64x32_F32E4M3E4M3_SS_TNILNSN_7ScaleInE1ELSP_1EEEEEENS4_6LayoutINS5_IJNSA_ILi2EEESB_SB_EEENS5_IJSB_NSA_ILi0EEESV_EEEEENS5_IJNS4_10UnderscoreESY_SY_EEEEENS4_13SM90_TMA_LOADENS4_14ComposedLayoutINS4_7SwizzleILi2ELi4ELi3EEENS4_18smem_ptr_flag_bitsILi8EEENSS_INS5_IJNSA_ILi8EEESG_EEENS5_IJSG_SB_EEEEEEEvNS4_8identityES11_S1B_vS1C_EENS_8epilogue10collective6detail29Sm90TmaWarpSpecializedAdapterINS1F_15DefaultEpilogueISI_SJ_SJ_NS1E_6thread17LinearCombinationISI_Li1EffLNS1J_9ScaleType4KindE0ELNS_15FloatRoundStyleE2ESI_EENS1_15EpilogueDefaultEEEEEvvEEEEvNT_6ParamsE)
        .other          _ZN7cutlass13device_kernelINS_4gemm6kernel13GemmUniversalIN4cute5tupleIJiiiiEEENS1_10collective13CollectiveMmaINS1_37MainloopSm90TmaGmmaWarpSpecializedFP8ILi18ENS5_IJNS4_1CILi1EEESB_SB_EEENS1_35KernelTmaWarpSpecializedCooperativeEEENS5_IJNSA_ILi128EEENSA_ILi64EEESG_EEENS_12float_e4m3_tENS5_IJlSB_lEEESI_SJ_NS4_8TiledMMAINS4_8MMA_AtomIJNS4_4SM904GMMA30MMA_64x64x32_F32E4M3E4M3_SS_TNILNSN_7ScaleInE1ELSP_1EEEEEENS4_6LayoutINS5_IJNSA_ILi2EEESB_SB_EEENS5_IJSB_NSA_ILi0EEESV_EEEEENS5_IJNS4_10UnderscoreESY_SY_EEEEENS4_13SM90_TMA_LOADENS4_14ComposedLayoutINS4_7SwizzleILi2ELi4ELi3EEENS4_18smem_ptr_flag_bitsILi8EEENSS_INS5_IJNSA_ILi8EEESG_EEENS5_IJSG_SB_EEEEEEEvNS4_8identityES11_S1B_vS1C_EENS_8epilogue10collective6detail29Sm90TmaWarpSpecializedAdapterINS1F_15DefaultEpilogueISI_SJ_SJ_NS1E_6thread17LinearCombinationISI_Li1EffLNS1J_9ScaleType4KindE0ELNS_15FloatRoundStyleE2ESI_EENS1_15EpilogueDefaultEEEEEvvEEEEvNT_6ParamsE,@"STO_CUDA_ENTRY STV_DEFAULT"
_ZN7cutlass13device_kernelINS_4gemm6kernel13GemmUniversalIN4cute5tupleIJiiiiEEENS1_10collective13CollectiveMmaINS1_37MainloopSm90TmaGmmaWarpSpecializedFP8ILi18ENS5_IJNS4_1CILi1EEESB_SB_EEENS1_35KernelTmaWarpSpecializedCooperativeEEENS5_IJNSA_ILi128EEENSA_ILi64EEESG_EEENS_12float_e4m3_tENS5_IJlSB_lEEESI_SJ_NS4_8TiledMMAINS4_8MMA_AtomIJNS4_4SM904GMMA30MMA_64x64x32_F32E4M3E4M3_SS_TNILNSN_7ScaleInE1ELSP_1EEEEEENS4_6LayoutINS5_IJNSA_ILi2EEESB_SB_EEENS5_IJSB_NSA_ILi0EEESV_EEEEENS5_IJNS4_10UnderscoreESY_SY_EEEEENS4_13SM90_TMA_LOADENS4_14ComposedLayoutINS4_7SwizzleILi2ELi4ELi3EEENS4_18smem_ptr_flag_bitsILi8EEENSS_INS5_IJNSA_ILi8EEESG_EEENS5_IJSG_SB_EEEEEEEvNS4_8identityES11_S1B_vS1C_EENS_8epilogue10collective6detail29Sm90TmaWarpSpecializedAdapterINS1F_15DefaultEpilogueISI_SJ_SJ_NS1E_6thread17LinearCombinationISI_Li1EffLNS1J_9ScaleType4KindE0ELNS_15FloatRoundStyleE2ESI_EENS1_15EpilogueDefaultEEEEEvvEEEEvNT_6ParamsE:
[----:B------:R-:W-:Y:S01]  /*0000*/  LDC R1, c[0x0][0x28] ;  /* 0x00000a00ff017b82 */ /* 0x000fe20000000800 */
[----:B------:R-:W0:Y:S01]  /*0010*/  S2R R2, SR_TID.X ;  /* 0x0000000000027919 */ /* 0x000e220000002100 */
[----:B------:R-:W-:Y:S01]  /*0020*/  ELECT P0, URZ, PT ;  /* 0x00000000003f782f */ /* 0x000fe20003800000 */
[----:B------:R-:W-:Y:S01]  /*0030*/  BSSY B0, `(.L_x_0) ;  /* 0x000000f000007945 */ /* 0x000fe20003800000 */
[--C-:B0-----:R-:W-:Y:S02]  /*0040*/  SHF.R.U32.HI R0, RZ, 0x5, R2.reuse ;  /* 0x00000005ff007819 */ /* 0x101fe40000011602 */
[----:B------:R-:W-:-:S03]  /*0050*/  SHF.R.U32.HI R4, RZ, 0x7, R2 ;  /* 0x00000007ff047819 */ /* 0x000fc60000011602 */
[----:B------:R-:W0:Y:S04]  /*0060*/  SHFL.IDX PT, R3, R0, RZ, 0x1f ;  /* 0x00001fff00037589 */ /* 0x000e2800000e0000 */
[----:B------:R1:W2:Y:S01]  /*0070*/  SHFL.IDX PT, R7, R4, RZ, 0x1f ;  /* 0x00001fff04077589 */ /* 0x0002a200000e0000 */
[----:B0-----:R-:W-:-:S13]  /*0080*/  ISETP.NE.OR P0, PT, R3, RZ, !P0 ;  /* 0x000000ff0300720c */ /* 0x001fda0004705670 */
[----:B-12---:R-:W-:Y:S05]  /*0090*/  @P0 BRA `(.L_x_1) ;  /* 0x0000000000200947 */ /* 0x006fea0003800000 */
[----:B------:R-:W-:Y:S02]  /*00a0*/  ULDC.64 UR4, c[0x0][0x198] ;  /* 0x0000660000047ab9 */ /* 0x000fe40000000a00 */
[----:B------:R-:W-:Y:S02]  /*00b0*/  UIADD3 UR6, UP0, UR4, 0xf0, URZ ;  /* 0x000000f004067890 */ /* 0x000fe4000ff1e03f */
[----:B------:R-:W-:Y:S02]  /*00c0*/  UIADD3 UR4, UP1, UR4, 0x1f0, URZ ;  /* 0x000001f004047890 */ /* 0x000fe4000ff3e03f */
[----:B------:R-:W-:Y:S02]  /*00d0*/  UIADD3.X UR7, URZ, UR5, URZ, UP0, !UPT ;  /* 0x000000053f077290 */ /* 0x000fe400087fe43f */
[----:B------:R-:W-:-:S07]  /*00e0*/  UIADD3.X UR5, URZ, UR5, URZ, UP1, !UPT ;  /* 0x000000053f057290 */ /* 0x000fce0008ffe43f */
[----:B------:R0:W-:Y:S02]  /*00f0*/  UTMACCTL.PF [UR6] ;  /* 0x00000000060079b9 */ /* 0x0001e40008040000 */
[----:B------:R0:W-:Y:S02]  /*0100*/  UTMACCTL.PF [UR4] ;  /* 0x00000000040079b9 */ /* 0x0001e40008040000 */
[----:B0-----:R-:W-:Y:S01]  /*0110*/  NOP ;  /* 0x0000000000007918 */ /* 0x001fe20000000000 */
.L_x_1:
[----:B------:R-:W-:Y:S05]  /*0120*/  BSYNC B0 ;  /* 0x0000000000007941 */ /* 0x000fea0003800000 */
.L_x_0:
[----:B------:R-:W0:Y:S02]  /*0130*/  SHFL.IDX PT, R4, R0, RZ, 0x1f ;  /* 0x00001fff00047589 */ /* 0x000e2400000e0000 */
[----:B0-----:R-:W-:-:S13]  /*0140*/  ISETP.NE.AND P0, PT, R4, RZ, PT ;  /* 0x000000ff0400720c */ /* 0x001fda0003f05270 */
[----:B------:R-:W-:Y:S05]  /*0150*/  @P0 BRA `(.L_x_2) ;  /* 0x0000000000d40947 */ /* 0x000fea0003800000 */
[----:B------:R-:W-:Y:S01]  /*0160*/  ELECT P0, URZ, PT ;  /* 0x00000000003f782f */ /* 0x000fe20003800000 */
[----:B------:R-:W-:-:S12]  /*0170*/  BSSY B0, `(.L_x_2) ;  /* 0x0000033000007945 */ /* 0x000fd80003800000 */
[----:B------:R-:W-:Y:S05]  /*0180*/  @!P0 BRA `(.L_x_3) ;  /* 0x0000000000c48947 */ /* 0x000fea0003800000 */
[----:B------:R-:W0:Y:S01]  /*0190*/  S2UR UR8, SR_CgaCtaId ;  /* 0x00000000000879c3 */ /* 0x000e220000008800 */
[----:B------:R-:W-:Y:S01]  /*01a0*/  UMOV UR4, 0x400 ;  /* 0x0000040000047882 */ /* 0x000fe20000000000 */
[----:B------:R-:W-:Y:S01]  /*01b0*/  UMOV UR5, 0x1 ;  /* 0x0000000100057882 */ /* 0x000fe20000000000 */
[----:B------:R-:W-:Y:S02]  /*01c0*/  UMOV UR6, 0x100 ;  /* 0x0000010000067882 */ /* 0x000fe40000000000 */
[----:B------:R-:W-:-:S04]  /*01d0*/  UIADD3 UR6, -UR6, 0x100000, URZ ;  /* 0x0010000006067890 */ /* 0x000fc8000fffe13f */
[----:B------:R-:W-:Y:S02]  /*01e0*/  USHF.L.U32 UR7, UR6, 0xb, URZ ;  /* 0x0000000b06077899 */ /* 0x000fe4000800063f */
[----:B------:R-:W-:Y:S02]  /*01f0*/  USHF.L.U32 UR6, UR6, 0x1, URZ ;  /* 0x0000000106067899 */ /* 0x000fe4000800063f */
[----:B0-----:R-:W-:Y:S02]  /*0200*/  ULEA UR8, UR8, UR4, 0x18 ;  /* 0x0000000408087291 */ /* 0x001fe4000f8ec03f */
[----:B------:R-:W-:-:S04]  /*0210*/  UIADD3 UR4, -UR5, 0x100000, URZ ;  /* 0x0010000005047890 */ /* 0x000fc8000fffe13f */
[----:B------:R-:W-:Y:S02]  /*0220*/  USHF.L.U32 UR5, UR4, 0xb, URZ ;  /* 0x0000000b04057899 */ /* 0x000fe4000800063f */
[----:B------:R-:W-:Y:S01]  /*0230*/  USHF.L.U32 UR4, UR4, 0x1, URZ ;  /* 0x0000000104047899 */ /* 0x000fe2000800063f */
[----:B------:R-:W0:Y:S11]  /*0240*/  FENCE.VIEW.ASYNC.S ;  /* 0x00000000000073c6 */ /* 0x000e360000000000 */
[----:B0-----:R0:W1:Y:S01]  /*0250*/  SYNCS.EXCH.64 URZ, [UR8], UR4 ;  /* 0x00000004083f75b2 */ /* 0x0010620008000100 */
[----:B------:R0:W2:Y:S01]  /*0260*/  SYNCS.EXCH.64 URZ, [UR8+0x90], UR6 ;  /* 0x00009006083f75b2 */ /* 0x0000a20008000100 */
[----:B------:R0:W3:Y:S01]  /*0270*/  SYNCS.EXCH.64 URZ, [UR8+0x8], UR4 ;  /* 0x00000804083f75b2 */ /* 0x0000e20008000100 */
[----:B------:R0:W4:Y:S01]  /*0280*/  SYNCS.EXCH.64 URZ, [UR8+0x98], UR6 ;  /* 0x00009806083f75b2 */ /* 0x0001220008000100 */
[----:B------:R0:W0:Y:S01]  /*0290*/  SYNCS.EXCH.64 URZ, [UR8+0x10], UR4 ;  /* 0x00001004083f75b2 */ /* 0x0000220008000100 */
        /* <DEDUP_REMOVED lines=31> */
[----:B-1234-:R-:W-:Y:S01]  /*0490*/  NOP ;  /* 0x0000000000007918 */ /* 0x01efe20000000000 */
.L_x_3:
[----:B0-----:R-:W-:Y:S05]  /*04a0*/  BSYNC B0 ;  /* 0x0000000000007941 */ /* 0x001fea0003800000 */
.L_x_2:
[----:B------:R-:W0:Y:S01]  /*04b0*/  SHFL.IDX PT, R0, R0, RZ, 0x1f ;  /* 0x00001fff00007589 */ /* 0x000e2200000e0000 */
[----:B------:R-:W1:Y:S01]  /*04c0*/  LDC R4, c[0x0][0x65c] ;  /* 0x00019700ff047b82 */ /* 0x000e620000000800 */
[----:B------:R-:W-:Y:S02]  /*04d0*/  ELECT P0, URZ, PT ;  /* 0x00000000003f782f */ /* 0x000fe40003800000 */
[----:B------:R-:W-:Y:S01]  /*04e0*/  ISETP.NE.AND P2, PT, R7, RZ, PT ;  /* 0x000000ff0700720c */ /* 0x000fe20003f45270 */
[----:B------:R-:W2:Y:S01]  /*04f0*/  S2R R8, SR_CTAID.Y ;  /* 0x0000000000087919 */ /* 0x000ea20000002600 */
[----:B------:R-:W-:Y:S01]  /*0500*/  UMOV UR4, 0x20 ;  /* 0x0000002000047882 */ /* 0x000fe20000000000 */
[----:B------:R-:W-:Y:S01]  /*0510*/  NOP ;  /* 0x0000000000007918 */ /* 0x000fe20000000000 */
[----:B------:R-:W-:Y:S01]  /*0520*/  NOP ;  /* 0x0000000000007918 */ /* 0x000fe20000000000 */
[----:B------:R-:W3:Y:S01]  /*0530*/  S2R R6, SR_CTAID.X ;  /* 0x0000000000067919 */ /* 0x000ee20000002500 */
[----:B0-----:R-:W-:-:S02]  /*0540*/  ISETP.NE.OR P0, PT, R0, RZ, !P0 ;  /* 0x000000ff0000720c */ /* 0x001fc40004705670 */
[----:B-1----:R-:W-:Y:S02]  /*0550*/  ISETP.NE.AND P4, PT, R4, 0x1, PT ;  /* 0x000000010400780c */ /* 0x002fe40003f85270 */
[----:B------:R-:W-:-:S04]  /*0560*/  SHF.R.S32.HI R4, RZ, 0x1f, R3 ;  /* 0x0000001fff047819 */ /* 0x000fc80000011403 */
[----:B------:R-:W-:-:S04]  /*0570*/  LEA.HI R4, R4, R3, RZ, 0x2 ;  /* 0x0000000304047211 */ /* 0x000fc800078f10ff */
[----:B------:R-:W-:Y:S01]  /*0580*/  LOP3.LUT R4, R4, 0xfffffffc, RZ, 0xc0, !PT ;  /* 0xfffffffc04047812 */ /* 0x000fe200078ec0ff */
[----:B------:R-:W-:Y:S01]  /*0590*/  VOTEU.ALL UP0, P0 ;  /* 0x00000000003f7886 */ /* 0x000fe20000000000 */
[----:B------:R-:W-:Y:S01]  /*05a0*/  VOTEU.ALL UP1, P0 ;  /* 0x00000000003f7886 */ /* 0x000fe20000020000 */
[----:B------:R-:W3:Y:S01]  /*05b0*/  @P4 LDC R9, c[0x0][0x10] ;  /* 0x00000400ff094b82 */ /* 0x000ee20000000800 */
[----:B------:R-:W-:Y:S02]  /*05c0*/  @P4 IMAD.MOV.U32 R5, RZ, RZ, RZ ;  /* 0x000000ffff054224 */ /* 0x000fe400078e00ff */
[----:B------:R-:W-:Y:S01]  /*05d0*/  IMAD.IADD R3, R3, 0x1, -R4 ;  /* 0x0000000103037824 */ /* 0x000fe200078e0a04 */
[----:B------:R-:W-:Y:S01]  /*05e0*/  @!UP0 UMOV UR6, 0x400 ;  /* 0x0000040000068882 */ /* 0x000fe20000000000 */
[----:B------:R-:W-:-:S04]  /*05f0*/  @!UP0 UIADD3 UR4, -UR4, 0x100000, URZ ;  /* 0x0010000004048890 */ /* 0x000fc8000fffe13f */
[----:B------:R-:W-:Y:S02]  /*0600*/  @!UP0 USHF.L.U32 UR5, UR4, 0xb, URZ ;  /* 0x0000000b04058899 */ /* 0x000fe4000800063f */
[----:B------:R-:W-:Y:S01]  /*0610*/  @!UP0 USHF.L.U32 UR4, UR4, 0x1, URZ ;  /* 0x0000000104048899 */ /* 0x000fe2000800063f */
[----:B--2---:R-:W-:Y:S01]  /*0620*/  @P4 IMAD.MOV.U32 R4, RZ, RZ, R8 ;  /* 0x000000ffff044224 */ /* 0x004fe200078e0008 */
[----:B------:R-:W0:Y:S01]  /*0630*/  @!UP0 S2UR UR7, SR_CgaCtaId ;  /* 0x00000000000789c3 */ /* 0x000e220000008800 */
[----:B------:R-:W-:-:S07]  /*0640*/  @P4 IMAD.MOV.U32 R13, RZ, RZ, RZ ;  /* 0x000000ffff0d4224 */ /* 0x000fce00078e00ff */
[----:B------:R-:W1:Y:S01]  /*0650*/  @!P4 LDC R11, c[0x0][0xc] ;  /* 0x00000300ff0bcb82 */ /* 0x000e620000000800 */
[----:B---3--:R-:W-:-:S04]  /*0660*/  @P4 IMAD.WIDE.U32 R4, R6, R9, R4 ;  /* 0x0000000906044225 */ /* 0x008fc800078e0004 */
[----:B------:R-:W-:Y:S02]  /*0670*/  VIADD R9, R7, 0xffffffff ;  /* 0xffffffff07097836 */ /* 0x000fe40000000000 */
[----:B------:R-:W-:Y:S01]  /*0680*/  @P4 IMAD.MOV.U32 R0, RZ, RZ, R4 ;  /* 0x000000ffff004224 */ /* 0x000fe200078e0004 */
[----:B0-----:R-:W-:Y:S02]  /*0690*/  @!UP0 ULEA UR6, UR7, UR6, 0x18 ;  /* 0x0000000607068291 */ /* 0x001fe4000f8ec03f */
[----:B------:R-:W-:Y:S01]  /*06a0*/  ISETP.GE.U32.AND P1, PT, R9, 0x2, PT ;  /* 0x000000020900780c */ /* 0x000fe20003f26070 */
[----:B------:R-:W-:Y:S01]  /*06b0*/  VOTEU.ALL UP0, P0 ;  /* 0x00000000003f7886 */ /* 0x000fe20000000000 */
[----:B------:R-:W-:Y:S01]  /*06c0*/  ISETP.NE.AND P0, PT, R3, 0x3, PT ;  /* 0x000000030300780c */ /* 0x000fe20003f05270 */
[----:B------:R-:W-:-:S03]  /*06d0*/  @P4 IMAD.IADD R5, R5, 0x1, R13 ;  /* 0x0000000105054824 */ /* 0x000fc600078e020d */
[----:B------:R-:W-:-:S04]  /*06e0*/  ISETP.EQ.OR P0, PT, R3, RZ, !P0 ;  /* 0x000000ff0300720c */ /* 0x000fc80004702670 */
[----:B------:R-:W-:Y:S01]  /*06f0*/  ISETP.EQ.AND P0, PT, R7, RZ, P0 ;  /* 0x000000ff0700720c */ /* 0x000fe20000702270 */
[----:B------:R-:W-:Y:S01]  /*0700*/  IMAD.MOV.U32 R7, RZ, RZ, RZ ;  /* 0x000000ffff077224 */ /* 0x000fe200078e00ff */
[----:B------:R-:W0:Y:S02]  /*0710*/  FENCE.VIEW.ASYNC.S ;  /* 0x00000000000073c6 */ /* 0x000e240000000000 */
[----:B0-----:R0:W2:Y:S01]  /*0720*/  @!UP0 SYNCS.EXCH.64 URZ, [UR6+0x130], UR4 ;  /* 0x00013004063f85b2 */ /* 0x0010a20008000100 */
[----:B------:R-:W-:Y:S01]  /*0730*/  SEL R4, RZ, 0x1, !P0 ;  /* 0x00000001ff047807 */ /* 0x000fe20004000000 */
[----:B-1----:R-:W-:-:S03]  /*0740*/  @!P4 IMAD.WIDE.U32 R10, R11, R8, R6 ;  /* 0x000000080b0ac225 */ /* 0x002fc600078e0006 */
[----:B------:R-:W-:Y:S01]  /*0750*/  SEL R4, R4, 0x2, P1 ;  /* 0x0000000204047807 */ /* 0x000fe20000800000 */
[----:B------:R-:W-:Y:S02]  /*0760*/  @!P4 IMAD.MOV.U32 R0, RZ, RZ, R10 ;  /* 0x000000ffff00c224 */ /* 0x000fe400078e000a */
[----:B------:R-:W-:Y:S01]  /*0770*/  @!P4 IMAD.MOV.U32 R5, RZ, RZ, R11 ;  /* 0x000000ffff05c224 */ /* 0x000fe200078e000b */
[----:B------:R0:W2:Y:S01]  /*0780*/  @!UP1 SYNCS.EXCH.64 URZ, [UR6+0x138], UR4 ;  /* 0x00013804063f95b2 */ /* 0x0000a20008000100 */
[----:B------:R-:W-:Y:S01]  /*0790*/  NOP ;  /* 0x0000000000007918 */ /* 0x000fe20000000000 */
[----:B--2---:R-:W-:Y:S06]  /*07a0*/  BAR.SYNC.DEFER_BLOCKING 0x0 ;  /* 0x0000000000007b1d */ /* 0x004fec0000010000 */
[----:B------:R-:W-:Y:S05]  /*07b0*/  @!P2 BRA `(.L_x_4) ;  /* 0x0000004c0020a947 */ /* 0x000fea0003800000 */
[----:B------:R-:W-:-:S13]  /*07c0*/  ISETP.GT.U32.AND P0, PT, R9, 0x1, PT ;  /* 0x000000010900780c */ /* 0x000fda0003f04070 */
[----:B0-----:R-:W-:Y:S05]  /*07d0*/  @P0 EXIT ;  /* 0x000000000000094d */ /* 0x001fea0003800000 */
[----:B------:R-:W-:Y:S01]  /*07e0*/  ULDC.64 UR4, c[0x0][0x650] ;  /* 0x0001940000047ab9 */ /* 0x000fe20000000a00 */
[----:B------:R-:W-:Y:S01]  /*07f0*/  PRMT R9, RZ, 0x7610, R9 ;  /* 0x00007610ff097816 */ /* 0x000fe20000000009 */
[----:B------:R-:W-:Y:S01]  /*0800*/  IMAD.MOV.U32 R16, RZ, RZ, -0x1 ;  /* 0xffffffffff107424 */ /* 0x000fe200078e00ff */
[----:B------:R-:W-:Y:S01]  /*0810*/  ISETP.GE.U32.AND P0, PT, R0, UR4, PT ;  /* 0x0000000400007c0c */ /* 0x000fe2000bf06070 */
[----:B------:R-:W-:Y:S02]  /*0820*/  IMAD.MOV.U32 R12, RZ, RZ, -0x1 ;  /* 0xffffffffff0c7424 */ /* 0x000fe400078e00ff */
[----:B------:R-:W-:Y:S01]  /*0830*/  IMAD.MOV.U32 R69, RZ, RZ, -0x1 ;  /* 0xffffffffff457424 */ /* 0x000fe200078e00ff */
[----:B------:R-:W-:-:S13]  /*0840*/  ISETP.GE.U32.AND.EX P0, PT, R5, UR5, PT, P0 ;  /* 0x0000000505007c0c */ /* 0x000fda000bf06100 */
[----:B------:R-:W-:Y:S05]  /*0850*/  @P0 BRA `(.L_x_5) ;  /* 0x0000000400600947 */ /* 0x000fea0003800000 */
[----:B------:R-:W0:Y:S01]  /*0860*/  LDC.64 R16, c[0x0][0x628] ;  /* 0x00018a00ff107b82 */ /* 0x000e220000000a00 */
[----:B------:R-:W-:Y:S02]  /*0870*/  IMAD.MOV.U32 R10, RZ, RZ, R0 ;  /* 0x000000ffff0a7224 */ /* 0x000fe400078e0000 */
[----:B------:R-:W-:-:S05]  /*0880*/  IMAD.MOV.U32 R11, RZ, RZ, R5 ;  /* 0x000000ffff0b7224 */ /* 0x000fca00078e0005 */
[----:B------:R-:W1:Y:S08]  /*0890*/  LDC R18, c[0x0][0x630] ;  /* 0x00018c00ff127b82 */ /* 0x000e700000000800 */
[----:B------:R-:W2:Y:S01]  /*08a0*/  LDC.64 R20, c[0x0][0x620] ;  /* 0x00018800ff147b82 */ /* 0x000ea20000000a00 */
[----:B0-----:R-:W-:-:S04]  /*08b0*/  ISETP.NE.U32.AND P0, PT, R16, RZ, PT ;  /* 0x000000ff1000720c */ /* 0x001fc80003f05070 */
[----:B------:R-:W-:-:S13]  /*08c0*/  ISETP.NE.AND.EX P0, PT, R17, RZ, PT, P0 ;  /* 0x000000ff1100720c */ /* 0x000fda0003f05300 */
[----:B-12---:R-:W-:Y:S05]  /*08d0*/  @!P0 BRA `(.L_x_6) ;  /* 0x0000000000288947 */ /* 0x006fea0003800000 */
[----:B------:R-:W0:Y:S02]  /*08e0*/  LDC R3, c[0x0][0x634] ;  /* 0x00018d00ff037b82 */ /* 0x000e240000000800 */
[----:B0-----:R-:W-:-:S05]  /*08f0*/  IADD3 R3, P0, R0, R3, RZ ;  /* 0x0000000300037210 */ /* 0x001fca0007f1e0ff */
[----:B------:R-:W-:-:S04]  /*0900*/  IMAD.X R9, RZ, RZ, R5, P0 ;  /* 0x000000ffff097224 */ /* 0x000fc800000e0605 */
[----:B------:R-:W-:-:S04]  /*0910*/  IMAD.WIDE.U32 R10, R9, R16, RZ ;  /* 0x00000010090a7225 */ /* 0x000fc800078e00ff */
[----:B------:R-:W-:-:S04]  /*0920*/  IMAD.WIDE.U32 R12, P0, R3, R17, R10 ;  /* 0x00000011030c7225 */ /* 0x000fc8000780000a */
[----:B------:R-:W-:-:S04]  /*0930*/  IMAD.WIDE.U32 R10, R3, R16, RZ ;  /* 0x00000010030a7225 */ /* 0x000fc800078e00ff */
[----:B------:R-:W-:Y:S01]  /*0940*/  IMAD.X R15, RZ, RZ, RZ, P0 ;  /* 0x000000ffff0f7224 */ /* 0x000fe200000e06ff */
[----:B------:R-:W-:Y:S01]  /*0950*/  IADD3 RZ, P0, R11, R12, RZ ;  /* 0x0000000c0bff7210 */ /* 0x000fe20007f1e0ff */
[----:B------:R-:W-:-:S04]  /*0960*/  IMAD.MOV.U32 R14, RZ, RZ, R13 ;  /* 0x000000ffff0e7224 */ /* 0x000fc800078e000d */
[----:B------:R-:W-:-:S08]  /*0970*/  IMAD.WIDE.U32.X R10, R9, R17, R14, P0 ;  /* 0x00000011090a7225 */ /* 0x000fd000000e040e */
.L_x_6:
[-CC-:B------:R-:W-:Y:S01]  /*0980*/  SHF.R.U64 R69, R10, R18.reuse, R11.reuse ;  /* 0x000000120a457219 */ /* 0x180fe2000000120b */
[----:B------:R-:W0:Y:S01]  /*0990*/  LDC.64 R22, c[0x0][0x640] ;  /* 0x00019000ff167b82 */ /* 0x000e220000000a00 */
[----:B------:R-:W-:Y:S01]  /*09a0*/  SHF.R.U32.HI R7, RZ, R18, R11 ;  /* 0x00000012ff077219 */ /* 0x000fe2000001160b */
[----:B------:R-:W-:Y:S01]  /*09b0*/  ULDC UR4, c[0x0][0x150] ;  /* 0x0000540000047ab9 */ /* 0x000fe20000000800 */
[----:B------:R-:W-:Y:S01]  /*09c0*/  IADD3 R9, P0, RZ, -R69, RZ ;  /* 0x80000045ff097210 */ /* 0x000fe20007f1e0ff */
[----:B------:R-:W-:Y:S01]  /*09d0*/  IMAD.MOV.U32 R10, RZ, RZ, R0 ;  /* 0x000000ffff0a7224 */ /* 0x000fe200078e0000 */
[----:B------:R-:W-:Y:S01]  /*09e0*/  I2FP.F32.U32 R3, R6 ;  /* 0x0000000600037245 */ /* 0x000fe20000201000 */
[----:B------:R-:W-:Y:S02]  /*09f0*/  IMAD.MOV.U32 R11, RZ, RZ, R5 ;  /* 0x000000ffff0b7224 */ /* 0x000fe400078e0005 */
[----:B------:R-:W1:Y:S01]  /*0a00*/  LDC R14, c[0x0][0x618] ;  /* 0x00018600ff0e7b82 */ /* 0x000e620000000800 */
[----:B------:R-:W-:-:S02]  /*0a10*/  IMAD.X R13, RZ, RZ, ~R7, P0 ;  /* 0x000000ffff0d7224 */ /* 0x000fc400000e0e07 */
[----:B------:R-:W-:Y:S01]  /*0a20*/  FMUL R3, R3, UR4 ;  /* 0x0000000403037c20 */ /* 0x000fe20008400000 */
[----:B------:R-:W-:Y:S01]  /*0a30*/  IMAD.WIDE.U32 R10, R9, R20, R10 ;  /* 0x00000014090a7225 */ /* 0x000fe200078e000a */
[----:B------:R-:W-:-:S03]  /*0a40*/  ULDC UR4, c[0x0][0x154] ;  /* 0x0000550000047ab9 */ /* 0x000fc60000000800 */
[----:B------:R-:W-:Y:S01]  /*0a50*/  IMAD R12, R13, R20, RZ ;  /* 0x000000140d0c7224 */ /* 0x000fe200078e02ff */
[----:B------:R-:W2:Y:S01]  /*0a60*/  LDC R7, c[0x0][0x144] ;  /* 0x00005100ff077b82 */ /* 0x000ea20000000800 */
[----:B------:R-:W3:Y:S01]  /*0a70*/  F2I.U32.TRUNC.NTZ R3, R3 ;  /* 0x0000000300037305 */ /* 0x000ee2000020f000 */
[----:B------:R-:W-:Y:S02]  /*0a80*/  IMAD.MOV.U32 R13, RZ, RZ, -0x1 ;  /* 0xffffffffff0d7424 */ /* 0x000fe400078e00ff */
[----:B------:R-:W-:-:S04]  /*0a90*/  IMAD R9, R9, R21, R12 ;  /* 0x0000001509097224 */ /* 0x000fc800078e020c */
[----:B------:R-:W4:Y:S01]  /*0aa0*/  LDC R18, c[0x0][0x608] ;  /* 0x00018200ff127b82 */ /* 0x000f220000000800 */
[----:B------:R-:W-:Y:S01]  /*0ab0*/  IMAD.IADD R11, R11, 0x1, R9 ;  /* 0x000000010b0b7824 */ /* 0x000fe200078e0209 */
[----:B0-----:R-:W-:Y:S02]  /*0ac0*/  ISETP.NE.U32.AND P0, PT, R22, RZ, PT ;  /* 0x000000ff1600720c */ /* 0x001fe40003f05070 */
[----:B------:R-:W-:Y:S02]  /*0ad0*/  I2FP.F32.U32 R9, R8 ;  /* 0x0000000800097245 */ /* 0x000fe40000201000 */
[----:B------:R-:W-:Y:S02]  /*0ae0*/  ISETP.NE.AND.EX P0, PT, R23, RZ, PT, P0 ;  /* 0x000000ff1700720c */ /* 0x000fe40003f05300 */
[----:B------:R-:W0:Y:S01]  /*0af0*/  LDC R12, c[0x0][0x658] ;  /* 0x00019600ff0c7b82 */ /* 0x000e220000000800 */
[-C--:B-1----:R-:W-:Y:S01]  /*0b00*/  SHF.R.U64 R16, R10, R14.reuse, R11 ;  /* 0x0000000e0a107219 */ /* 0x082fe2000000120b */
[----:B---3--:R-:W-:Y:S01]  /*0b10*/  IMAD.MOV R10, RZ, RZ, -R3 ;  /* 0x000000ffff0a7224 */ /* 0x008fe200078e0a03 */
[----:B------:R-:W-:-:S05]  /*0b20*/  SHF.R.U32.HI R11, RZ, R14, R11 ;  /* 0x0000000eff0b7219 */ /* 0x000fca000001160b */
[----:B------:R-:W1:Y:S01]  /*0b30*/  LDC R17, c[0x0][0x148] ;  /* 0x00005200ff117b82 */ /* 0x000e620000000800 */
[----:B--2---:R-:W-:Y:S02]  /*0b40*/  IMAD R3, R7, R10, R6 ;  /* 0x0000000a07037224 */ /* 0x004fe400078e0206 */
[----:B------:R-:W-:-:S04]  /*0b50*/  FMUL R7, R9, UR4 ;  /* 0x0000000409077c20 */ /* 0x000fc80008400000 */
[----:B------:R2:W3:Y:S01]  /*0b60*/  F2I.U32.TRUNC.NTZ R15, R7 ;  /* 0x00000007000f7305 */ /* 0x0004e2000020f000 */
[----:B------:R-:W1:Y:S01]  /*0b70*/  LDC R21, c[0x0][0x600] ;  /* 0x00018000ff157b82 */ /* 0x000e620000000800 */
[-CC-:B----4-:R-:W-:Y:S02]  /*0b80*/  SHF.R.U64 R27, R16, R18.reuse, R11.reuse ;  /* 0x00000012101b7219 */ /* 0x190fe4000000120b */
[----:B------:R-:W-:Y:S01]  /*0b90*/  SHF.R.U32.HI R9, RZ, R18, R11 ;  /* 0x00000012ff097219 */ /* 0x000fe2000001160b */
[----:B------:R-:W-:-:S04]  /*0ba0*/  IMAD.MOV.U32 R11, RZ, RZ, 0x1 ;  /* 0x00000001ff0b7424 */ /* 0x000fc800078e00ff */
[----:B------:R-:W4:Y:S01]  /*0bb0*/  LDC R20, c[0x0][0x648] ;  /* 0x00019200ff147b82 */ /* 0x000f220000000800 */
[-C--:B0-----:R-:W-:Y:S02]  /*0bc0*/  SHF.L.U32 R6, R13, R12.reuse, RZ ;  /* 0x0000000c0d067219 */ /* 0x081fe400000006ff */
[-CC-:B------:R-:W-:Y:S02]  /*0bd0*/  SHF.R.U64 R18, R27, R12.reuse, R9.reuse ;  /* 0x0000000c1b127219 */ /* 0x180fe40000001209 */
[----:B------:R-:W-:Y:S02]  /*0be0*/  SHF.R.U32.HI R19, RZ, R12, R9 ;  /* 0x0000000cff137219 */ /* 0x000fe40000011609 */
[----:B------:R-:W-:Y:S01]  /*0bf0*/  LOP3.LUT R14, RZ, R6, RZ, 0x33, !PT ;  /* 0x00000006ff0e7212 */ /* 0x000fe200078e33ff */
[----:B------:R-:W0:Y:S01]  /*0c00*/  LDC R25, c[0x0][0x638] ;  /* 0x00018e00ff197b82 */ /* 0x000e220000000800 */
[----:B------:R-:W-:Y:S01]  /*0c10*/  SHF.L.U32 R9, R11, R12, RZ ;  /* 0x0000000c0b097219 */ /* 0x000fe200000006ff */
[----:B------:R-:W-:-:S02]  /*0c20*/  IMAD.MOV.U32 R6, RZ, RZ, R18 ;  /* 0x000000ffff067224 */ /* 0x000fc400078e0012 */
[----:B--2---:R-:W-:-:S04]  /*0c30*/  IMAD.MOV.U32 R7, RZ, RZ, R19 ;  /* 0x000000ffff077224 */ /* 0x004fc800078e0013 */
[----:B------:R-:W2:Y:S01]  /*0c40*/  LDC R24, c[0x0][0x610] ;  /* 0x00018400ff187b82 */ /* 0x000ea20000000800 */
[----:B---3--:R-:W-:Y:S05]  /*0c50*/  @!P0 BRA `(.L_x_7) ;  /* 0x0000000000288947 */ /* 0x008fea0003800000 */
[----:B------:R-:W3:Y:S02]  /*0c60*/  LDC R13, c[0x0][0x64c] ;  /* 0x00019300ff0d7b82 */ /* 0x000ee40000000800 */
[----:B---3--:R-:W-:-:S05]  /*0c70*/  IADD3 R13, P0, R18, R13, RZ ;  /* 0x0000000d120d7210 */ /* 0x008fca0007f1e0ff */
        /* <DEDUP_REMOVED lines=8> */
.L_x_7:
[----:B----4-:R-:W-:Y:S01]  /*0d00*/  SHF.R.U64 R6, R6, R20, R7 ;  /* 0x0000001406067219 */ /* 0x010fe20000001207 */
[----:B-1----:R-:W-:Y:S01]  /*0d10*/  VIADD R7, R21, 0xffffffff ;  /* 0xffffffff15077836 */ /* 0x002fe20000000000 */
[----:B------:R-:W-:Y:S01]  /*0d20*/  LOP3.LUT R14, R27, R14, RZ, 0xc0, !PT ;  /* 0x0000000e1b0e7212 */ /* 0x000fe200078ec0ff */
[----:B------:R-:W-:Y:S02]  /*0d30*/  IMAD.MOV R15, RZ, RZ, -R15 ;  /* 0x000000ffff0f7224 */ /* 0x000fe400078e0a0f */
[----:B------:R-:W-:Y:S01]  /*0d40*/  IMAD.MOV R10, RZ, RZ, -R6 ;  /* 0x000000ffff0a7224 */ /* 0x000fe200078e0a06 */
[----:B------:R-:W-:Y:S01]  /*0d50*/  LOP3.LUT R7, R16, R7, RZ, 0xc0, !PT ;  /* 0x0000000710077212 */ /* 0x000fe200078ec0ff */
[----:B------:R-:W-:Y:S02]  /*0d60*/  IMAD R14, R9, R6, R14 ;  /* 0x00000006090e7224 */ /* 0x000fe400078e020e */
[----:B------:R-:W-:Y:S02]  /*0d70*/  @P4 IMAD R3, R17, R15, R8 ;  /* 0x0000000f11034224 */ /* 0x000fe400078e0208 */
[----:B0-----:R-:W-:-:S02]  /*0d80*/  IMAD R6, R10, R25, R18 ;  /* 0x000000190a067224 */ /* 0x001fc400078e0212 */
[----:B--2---:R-:W-:Y:S02]  /*0d90*/  IMAD R3, R14, R24, R3 ;  /* 0x000000180e037224 */ /* 0x004fe400078e0203 */
[----:B------:R-:W-:Y:S02]  /*0da0*/  IMAD R6, R6, R21, R7 ;  /* 0x0000001506067224 */ /* 0x000fe400078e0207 */
[----:B------:R-:W-:-:S03]  /*0db0*/  IMAD.MOV.U32 R9, RZ, RZ, 0x1 ;  /* 0x00000001ff097424 */ /* 0x000fc600078e00ff */
[----:B------:R-:W-:Y:S02]  /*0dc0*/  SEL R12, R6, R3, !P4 ;  /* 0x00000003060c7207 */ /* 0x000fe40006000000 */
[----:B------:R-:W-:-:S07]  /*0dd0*/  SEL R16, R3, R6, !P4 ;  /* 0x0000000603107207 */ /* 0x000fce0006000000 */
.L_x_5:
[----:B------:R-:W-:-:S08]  /*0de0*/  NOP ;  /* 0x0000000000007918 */ /* 0x000fd00000000000 */
[----:B------:R-:W0:Y:S02]  /*0df0*/  USETMAXREG.TRY_ALLOC.CTAPOOL UP0, 0xe8 ;  /* 0x000000e8000079c8 */ /* 0x000e240008000600 */
[----:B0-----:R-:W-:-:S13]  /*0e00*/  PLOP3.LUT P0, PT, PT, PT, UP0, 0x80, 0x0 ;  /* 0x000000000000781c */ /* 0x001fda0003f0f008 */
[----:B------:R-:W-:Y:S05]  /*0e10*/  @!P0 BRA `(.L_x_5) ;  /* 0xfffffffc00f08947 */ /* 0x000fea000383ffff */
[----:B------:R-:W-:Y:S01]  /*0e20*/  ULDC.64 UR4, c[0x0][0x598] ;  /* 0x0001660000047ab9 */ /* 0x000fe20000000a00 */
[----:B------:R-:W-:Y:S01]  /*0e30*/  ULDC.64 UR16, c[0x0][0x208] ;  /* 0x0000820000107ab9 */ /* 0x000fe20000000a00 */
[----:B------:R-:W-:-:S04]  /*0e40*/  ISETP.NE.U32.AND P0, PT, RZ, UR4, PT ;  /* 0x00000004ff007c0c */ /* 0x000fc8000bf05070 */
[----:B------:R-:W-:-:S13]  /*0e50*/  ISETP.NE.AND.EX P0, PT, RZ, UR5, PT, P0 ;  /* 0x00000005ff007c0c */ /* 0x000fda000bf05300 */
[----:B------:R-:W-:Y:S05]  /*0e60*/  @!P0 BRA `(.L_x_8) ;  /* 0x00000000001c8947 */ /* 0x000fea0003800000 */
[----:B------:R-:W0:Y:S02]  /*0e70*/  LDC.64 R6, c[0x0][0x598] ;  /* 0x00016600ff067b82 */ /* 0x000e240000000a00 */
[----:B0-----:R-:W2:Y:S02]  /*0e80*/  LDG.E.64 R6, desc[UR16][R6.64] ;  /* 0x0000001006067981 */ /* 0x001ea4000c1e1b00 */
[----:B--2---:R-:W-:-:S04]  /*0e90*/  ISETP.NE.U32.AND P0, PT, R6, RZ, PT ;  /* 0x000000ff0600720c */ /* 0x004fc80003f05070 */
[----:B------:R-:W-:-:S13]  /*0ea0*/  ISETP.NE.AND.EX P0, PT, R7, RZ, PT, P0 ;  /* 0x000000ff0700720c */ /* 0x000fda0003f05300 */
[----:B------:R-:W-:Y:S05]  /*0eb0*/  @!P0 BRA `(.L_x_8) ;  /* 0x0000000000088947 */ /* 0x000fea0003800000 */
[----:B------:R0:W5:Y:S01]  /*0ec0*/  LD.E R3, desc[UR16][R6.64] ;  /* 0x0000001006037980 */ /* 0x000162000c101900 */
[----:B------:R-:W-:Y:S05]  /*0ed0*/  BRA `(.L_x_9) ;  /* 0x0000000000207947 */ /* 0x000fea0003800000 */
.L_x_8:
[----:B------:R-:W-:Y:S02]  /*0ee0*/  ULDC.64 UR4, c[0x0][0x588] ;  /* 0x0001620000047ab9 */ /* 0x000fe40000000a00 */
[----:B------:R-:W-:-:S04]  /*0ef0*/  ISETP.NE.U32.AND P0, PT, RZ, UR4, PT ;  /* 0x00000004ff007c0c */ /* 0x000fc8000bf05070 */
[----:B------:R-:W-:-:S13]  /*0f00*/  ISETP.NE.AND.EX P0, PT, RZ, UR5, PT, P0 ;  /* 0x00000005ff007c0c */ /* 0x000fda000bf05300 */
[----:B------:R-:W-:Y:S05]  /*0f10*/  @!P0 BRA `(.L_x_10) ;  /* 0x00000000000c8947 */ /* 0x000fea0003800000 */
[----:B------:R-:W0:Y:S02]  /*0f20*/  LDC.64 R6, c[0x0][0x588] ;  /* 0x00016200ff067b82 */ /* 0x000e240000000a00 */
[----:B0-----:R1:W5:Y:S01]  /*0f30*/  LDG.E R3, desc[UR16][R6.64] ;  /* 0x0000001006037981 */ /* 0x001362000c1e1900 */
[----:B------:R-:W-:Y:S05]  /*0f40*/  BRA `(.L_x_9) ;  /* 0x0000000000047947 */ /* 0x000fea0003800000 */
.L_x_10:
[----:B------:R-:W2:Y:S02]  /*0f50*/  LDC R3, c[0x0][0x580] ;  /* 0x00016000ff037b82 */ /* 0x000ea40000000800 */
.L_x_9:
[----:B------:R-:W-:Y:S02]  /*0f60*/  ULDC.64 UR4, c[0x0][0x5a0] ;  /* 0x0001680000047ab9 */ /* 0x000fe40000000a00 */
[----:B------:R-:W-:-:S04]  /*0f70*/  ISETP.NE.U32.AND P0, PT, RZ, UR4, PT ;  /* 0x00000004ff007c0c */ /* 0x000fc8000bf05070 */
[----:B------:R-:W-:-:S13]  /*0f80*/  ISETP.NE.AND.EX P0, PT, RZ, UR5, PT, P0 ;  /* 0x00000005ff007c0c */ /* 0x000fda000bf05300 */
[----:B------:R-:W-:Y:S05]  /*0f90*/  @!P0 BRA `(.L_x_11) ;  /* 0x00000000001c8947 */ /* 0x000fea0003800000 */
[----:B01----:R-:W0:Y:S02]  /*0fa0*/  LDC.64 R6, c[0x0][0x5a0] ;  /* 0x00016800ff067b82 */ /* 0x003e240000000a00 */
[----:B0-----:R-:W3:Y:S02]  /*0fb0*/  LDG.E.64 R6, desc[UR16][R6.64] ;  /* 0x0000001006067981 */ /* 0x001ee4000c1e1b00 */
[----:B---3--:R-:W-:-:S04]  /*0fc0*/  ISETP.NE.U32.AND P0, PT, R6, RZ, PT ;  /* 0x000000ff0600720c */ /* 0x008fc80003f05070 */
[----:B------:R-:W-:-:S13]  /*0fd0*/  ISETP.NE.AND.EX P0, PT, R7, RZ, PT, P0 ;  /* 0x000000ff0700720c */ /* 0x000fda0003f05300 */
[----:B------:R-:W-:Y:S05]  /*0fe0*/  @!P0 BRA `(.L_x_11) ;  /* 0x0000000000088947 */ /* 0x000fea0003800000 */
[----:B------:R0:W5:Y:S01]  /*0ff0*/  LD.E R10, desc[UR16][R6.64] ;  /* 0x00000010060a7980 */ /* 0x000162000c101900 */
[----:B------:R-:W-:Y:S05]  /*1000*/  BRA `(.L_x_12) ;  /* 0x0000000000207947 */ /* 0x000fea0003800000 */
.L_x_11:
[----:B------:R-:W-:Y:S02]  /*1010*/  ULDC.64 UR4, c[0x0][0x590] ;  /* 0x0001640000047ab9 */ /* 0x000fe40000000a00 */
[----:B------:R-:W-:-:S04]  /*1020*/  ISETP.NE.U32.AND P0, PT, RZ, UR4, PT ;  /* 0x00000004ff007c0c */ /* 0x000fc8000bf05070 */
[----:B------:R-:W-:-:S13]  /*1030*/  ISETP.NE.AND.EX P0, PT, RZ, UR5, PT, P0 ;  /* 0x00000005ff007c0c */ /* 0x000fda000bf05300 */
[----:B------:R-:W-:Y:S05]  /*1040*/  @!P0 BRA `(.L_x_13) ;  /* 0x00000000000c8947 */ /* 0x000fea0003800000 */
[----:B------:R-:W3:Y:S02]  /*1050*/  LDC.64 R10, c[0x0][0x590] ;  /* 0x00016400ff0a7b82 */ /* 0x000ee40000000a00 */
[----:B---3--:R3:W5:Y:S01]  /*1060*/  LDG.E R10, desc[UR16][R10.64] ;  /* 0x000000100a0a7981 */ /* 0x008762000c1e1900 */
[----:B------:R-:W-:Y:S05]  /*1070*/  BRA `(.L_x_12) ;  /* 0x0000000000047947 */ /* 0x000fea0003800000 */
.L_x_13:
[----:B------:R-:W4:Y:S02]  /*1080*/  LDC R10, c[0x0][0x584] ;  /* 0x00016100ff0a7b82 */ /* 0x000f240000000800 */
.L_x_12:
[----:B------:R-:W-:-:S13]  /*1090*/  LOP3.LUT P0, RZ, R9, 0xff, RZ, 0xc0, !PT ;  /* 0x000000ff09ff7812 */ /* 0x000fda000780c0ff */
[----:B------:R-:W-:Y:S05]  /*10a0*/  @!P0 EXIT ;  /* 0x000000000000894d */ /* 0x000fea0003800000 */
[----:B------:R-:W-:Y:S01]  /*10b0*/  ULDC UR4, c[0x0][0x28c] ;  /* 0x0000a30000047ab9 */ /* 0x000fe20000000800 */
[----:B------:R-:W-:Y:S01]  /*10c0*/  LOP3.LUT R80, R4, 0x1, RZ, 0xfc, !PT ;  /* 0x0000000104507812 */ /* 0x000fe200078efcff */
[----:B------:R-:W-:-:S04]  /*10d0*/  UIADD3 UR4, UR4, 0x3f, URZ ;  /* 0x0000003f04047890 */ /* 0x000fc8000fffe03f */
[----:B------:R-:W-:-:S04]  /*10e0*/  USHF.R.S32.HI UR5, URZ, 0x1f, UR4 ;  /* 0x0000001f3f057899 */ /* 0x000fc80008011404 */
[----:B------:R-:W-:-:S03]  /*10f0*/  ULEA.HI UR5, UR5, UR4, URZ, 0x6 ;  /* 0x0000000405057291 */ /* 0x000fc6000f8f303f */
[----:B------:R-:W-:Y:S01]  /*1100*/  UMOV UR4, URZ ;  /* 0x0000003f00047c82 */ /* 0x000fe20008000000 */
[----:B------:R-:W-:-:S03]  /*1110*/  USHF.R.S32.HI UR9, URZ, 0x6, UR5 ;  /* 0x000000063f097899 */ /* 0x000fc60008011405 */
[----:B------:R-:W-:-:S09]  /*1120*/  UMOV UR5, URZ ;  /* 0x0000003f00057c82 */ /* 0x000fd20008000000 */
.L_x_102:
[----:B01----:R-:W-:Y:S01]  /*1130*/  LOP3.LUT R6, R2, 0x80, RZ, 0xc0, !PT ;  /* 0x0000008002067812 */ /* 0x003fe200078ec0ff */
[----:B------:R-:W0:Y:S01]  /*1140*/  S2UR UR13, SR_CgaCtaId ;  /* 0x00000000000d79c3 */ /* 0x000e220000008800 */
[----:B------:R-:W-:Y:S01]  /*1150*/  UMOV UR12, 0x400 ;  /* 0x00000400000c7882 */ /* 0x000fe20000000000 */
[----:B------:R-:W-:Y:S01]  /*1160*/  UMOV UR6, URZ ;  /* 0x0000003f00067c82 */ /* 0x000fe20008000000 */
[----:B------:R-:W-:Y:S01]  /*1170*/  SHF.R.U32.HI R6, RZ, 0x7, R6 ;  /* 0x00000007ff067819 */ /* 0x000fe20000011606 */
[----:B------:R-:W-:Y:S01]  /*1180*/  UMOV UR7, URZ ;  /* 0x0000003f00077c82 */ /* 0x000fe20008000000 */
[----:B------:R-:W-:Y:S01]  /*1190*/  UMOV UR18, UR5 ;  /* 0x0000000500127c82 */ /* 0x000fe20008000000 */
[----:B------:R-:W-:Y:S01]  /*11a0*/  CS2R R14, SRZ ;  /* 0x00000000000e7805 */ /* 0x000fe2000001ff00 */
[----:B---3--:R-:W-:Y:S01]  /*11b0*/  IMAD.MOV.U32 R11, RZ, RZ, RZ ;  /* 0x000000ffff0b7224 */ /* 0x008fe200078e00ff */
[----:B------:R-:W1:Y:S01]  /*11c0*/  LDC R7, c[0x0][0x28c] ;  /* 0x0000a300ff077b82 */ /* 0x000e620000000800 */
[----:B------:R-:W3:Y:S01]  /*11d0*/  SHFL.IDX PT, R6, R6, RZ, 0x1f ;  /* 0x00001fff06067589 */ /* 0x000ee200000e0000 */
[----:B------:R-:W-:-:S02]  /*11e0*/  CS2R R18, SRZ ;  /* 0x0000000000127805 */ /* 0x000fc4000001ff00 */
[----:B------:R-:W-:Y:S02]  /*11f0*/  CS2R R20, SRZ ;  /* 0x0000000000147805 */ /* 0x000fe4000001ff00 */
[----:B------:R-:W-:Y:S02]  /*1200*/  CS2R R22, SRZ ;  /* 0x0000000000167805 */ /* 0x000fe4000001ff00 */
[----:B------:R-:W-:Y:S02]  /*1210*/  CS2R R56, SRZ ;  /* 0x0000000000387805 */ /* 0x000fe4000001ff00 */
[----:B------:R-:W-:Y:S02]  /*1220*/  CS2R R58, SRZ ;  /* 0x00000000003a7805 */ /* 0x000fe4000001ff00 */
[----:B------:R-:W-:Y:S02]  /*1230*/  CS2R R60, SRZ ;  /* 0x00000000003c7805 */ /* 0x000fe4000001ff00 */
[----:B------:R-:W-:-:S02]  /*1240*/  CS2R R62, SRZ ;  /* 0x00000000003e7805 */ /* 0x000fc4000001ff00 */
[----:B------:R-:W-:Y:S02]  /*1250*/  CS2R R64, SRZ ;  /* 0x0000000000407805 */ /* 0x000fe4000001ff00 */
[----:B------:R-:W-:Y:S01]  /*1260*/  CS2R R66, SRZ ;  /* 0x0000000000427805 */ /* 0x000fe2000001ff00 */
[----:B------:R-:W-:Y:S01]  /*1270*/  IMAD.MOV.U32 R68, RZ, RZ, RZ ;  /* 0x000000ffff447224 */ /* 0x000fe200078e00ff */
[----:B------:R-:W-:Y:S02]  /*1280*/  CS2R R70, SRZ ;  /* 0x0000000000467805 */ /* 0x000fe4000001ff00 */
[----:B------:R-:W-:Y:S02]  /*1290*/  CS2R R72, SRZ ;  /* 0x0000000000487805 */ /* 0x000fe4000001ff00 */
[----:B------:R-:W-:Y:S02]  /*12a0*/  CS2R R74, SRZ ;  /* 0x00000000004a7805 */ /* 0x000fe4000001ff00 */
[----:B------:R-:W-:-:S02]  /*12b0*/  CS2R R76, SRZ ;  /* 0x00000000004c7805 */ /* 0x000fc4000001ff00 */
[----:B------:R-:W-:Y:S01]  /*12c0*/  CS2R R78, SRZ ;  /* 0x00000000004e7805 */ /* 0x000fe2000001ff00 */
[----:B------:R-:W-:Y:S01]  /*12d0*/  IMAD.U32 R9, RZ, RZ, UR4 ;  /* 0x00000004ff097e24 */ /* 0x000fe2000f8e00ff */
[----:B------:R-:W-:Y:S02]  /*12e0*/  CS2R R24, SRZ ;  /* 0x0000000000187805 */ /* 0x000fe4000001ff00 */
[----:B------:R-:W-:Y:S02]  /*12f0*/  CS2R R26, SRZ ;  /* 0x00000000001a7805 */ /* 0x000fe4000001ff00 */
[----:B------:R-:W-:Y:S02]  /*1300*/  CS2R R28, SRZ ;  /* 0x00000000001c7805 */ /* 0x000fe4000001ff00 */
[----:B------:R-:W-:Y:S02]  /*1310*/  CS2R R30, SRZ ;  /* 0x00000000001e7805 */ /* 0x000fe4000001ff00 */
[----:B------:R-:W-:-:S02]  /*1320*/  CS2R R32, SRZ ;  /* 0x0000000000207805 */ /* 0x000fc4000001ff00 */
[----:B------:R-:W-:Y:S02]  /*1330*/  CS2R R34, SRZ ;  /* 0x0000000000227805 */ /* 0x000fe4000001ff00 */
[----:B-1----:R-:W-:Y:S02]  /*1340*/  ISETP.GE.AND P0, PT, R7, 0x1, PT ;  /* 0x000000010700780c */ /* 0x002fe40003f06270 */
[----:B------:R-:W-:Y:S02]  /*1350*/  CS2R R36, SRZ ;  /* 0x0000000000247805 */ /* 0x000fe4000001ff00 */
[----:B---3--:R-:W-:Y:S02]  /*1360*/  R2UR UR8, R6 ;  /* 0x00000000060872ca */ /* 0x008fe400000e0000 */
[----:B------:R-:W-:Y:S02]  /*1370*/  CS2R R38, SRZ ;  /* 0x0000000000267805 */ /* 0x000fe4000001ff00 */
[----:B------:R-:W-:-:S02]  /*1380*/  CS2R R40, SRZ ;  /* 0x0000000000287805 */ /* 0x000fc4000001ff00 */
[----:B------:R-:W-:Y:S02]  /*1390*/  CS2R R42, SRZ ;  /* 0x00000000002a7805 */ /* 0x000fe4000001ff00 */
[----:B------:R-:W-:Y:S02]  /*13a0*/  CS2R R44, SRZ ;  /* 0x00000000002c7805 */ /* 0x000fe4000001ff00 */
[----:B------:R-:W-:Y:S02]  /*13b0*/  CS2R R46, SRZ ;  /* 0x00000000002e7805 */ /* 0x000fe4000001ff00 */
[----:B------:R-:W-:Y:S02]  /*13c0*/  CS2R R48, SRZ ;  /* 0x0000000000307805 */ /* 0x000fe4000001ff00 */
[----:B------:R-:W-:Y:S02]  /*13d0*/  CS2R R50, SRZ ;  /* 0x0000000000327805 */ /* 0x000fe4000001ff00 */
[----:B------:R-:W-:-:S02]  /*13e0*/  CS2R R52, SRZ ;  /* 0x0000000000347805 */ /* 0x000fc4000001ff00 */
[----:B------:R-:W-:Y:S01]  /*13f0*/  CS2R R54, SRZ ;  /* 0x0000000000367805 */ /* 0x000fe2000001ff00 */
[----:B------:R-:W-:-:S04]  /*1400*/  ULEA.HI UR10, UR8, UR8, URZ, 0x1 ;  /* 0x00000008080a7291 */ /* 0x000fc8000f8f083f */
[----:B------:R-:W-:Y:S02]  /*1410*/  ULOP3.LUT UR11, UR10, 0xffffe, URZ, 0xc0, !UPT ;  /* 0x000ffffe0a0b7892 */ /* 0x000fe4000f8ec03f */
[----:B0-----:R-:W-:Y:S02]  /*1420*/  ULEA UR10, UR13, UR12, 0x18 ;  /* 0x0000000c0d0a7291 */ /* 0x001fe4000f8ec03f */
[----:B------:R-:W-:-:S03]  /*1430*/  UIADD3 UR11, UR8, -UR11, URZ ;  /* 0x8000000b080b7290 */ /* 0x000fc6000fffe03f */
[----:B------:R-:W-:Y:S01]  /*1440*/  UMOV UR8, URZ ;  /* 0x0000003f00087c82 */ /* 0x000fe20008000000 */
[----:B------:R-:W-:-:S04]  /*1450*/  ULEA UR11, UR11, UR10, 0xc ;  /* 0x0000000a0b0b7291 */ /* 0x000fc8000f8e603f */
[----:B------:R-:W-:-:S04]  /*1460*/  UIADD3 UR11, UR11, 0x200, URZ ;  /* 0x000002000b0b7890 */ /* 0x000fc8000fffe03f */
[----:B------:R-:W-:-:S04]  /*1470*/  USHF.R.U32.HI UR11, URZ, 0x4, UR11 ;  /* 0x000000043f0b7899 */ /* 0x000fc8000801160b */
[----:B------:R-:W-:Y:S01]  /*1480*/  ULOP3.LUT UR11, UR11, 0x3fff, URZ, 0xc0, !UPT ;  /* 0x00003fff0b0b7892 */ /* 0x000fe2000f8ec03f */
[----:B-----5:R-:W-:Y:S11]  /*1490*/  @!P0 BRA `(.L_x_14) ;  /* 0x0000000400708947 */ /* 0x020ff60003800000 */
[----:B------:R-:W-:-:S13]  /*14a0*/  ISETP.NE.AND P1, PT, R80, 0x3, PT ;  /* 0x000000035000780c */ /* 0x000fda0003f25270 */
[----:B------:R-:W-:Y:S05]  /*14b0*/  @!P1 BRA `(.L_x_15) ;  /* 0x0000000000049947 */ /* 0x000fea0003800000 */
[----:B------:R-:W-:Y:S01]  /*14c0*/  BPT.TRAP 0x1 ;  /* 0x000000040000795c */ /* 0x000fe20000300000 */
.L_x_15:
[----:B------:R-:W-:Y:S01]  /*14d0*/  ULEA UR6, UR5, UR10, 0x3 ;  /* 0x0000000a05067291 */ /* 0x000fe2000f8e183f */
[----:B------:R-:W-:-:S05]  /*14e0*/  IMAD.U32 R6, RZ, RZ, UR4 ;  /* 0x00000004ff067e24 */ /* 0x000fca000f8e00ff */
[----:B------:R-:W-:-:S04]  /*14f0*/  SHF.L.U32 R6, R6, 0x1f, RZ ;  /* 0x0000001f06067819 */ /* 0x000fc800000006ff */
[----:B------:R0:W1:Y:S01]  /*1500*/  SYNCS.PHASECHK.TRANS64.TRYWAIT P0, [UR6], R6 ;  /* 0x00000006ff0075a7 */ /* 0x0000620008000146 */
[----:B------:R-:W-:Y:S05]  /*1510*/  @!P1 BRA `(.L_x_16) ;  /* 0x0000000000049947 */ /* 0x000fea0003800000 */
[----:B------:R-:W-:Y:S01]  /*1520*/  BPT.TRAP 0x1 ;  /* 0x000000040000795c */ /* 0x000fe20000300000 */
.L_x_16:
[----:B-1----:R-:W-:Y:S05]  /*1530*/  @P0 BRA `(.L_x_17) ;  /* 0x0000000000080947 */ /* 0x002fea0003800000 */
[----:B------:R-:W1:Y:S02]  /*1540*/  SYNCS.PHASECHK.TRANS64.TRYWAIT P0, [UR6], R6 ;  /* 0x00000006ff0075a7 */ /* 0x000e640008000146 */
[----:B-1----:R-:W-:Y:S05]  /*1550*/  @!P0 BRA `(.L_x_18) ;  /* 0x0000005c00488947 */ /* 0x002fea0003800000 */
.L_x_17:
[----:B------:R-:W-:Y:S01]  /*1560*/  UIADD3 UR6, UR10, 0x24200, URZ ;  /* 0x000242000a067890 */ /* 0x000fe2000fffe03f */
[----:B------:R-:W-:Y:S01]  /*1570*/  WARPGROUP.ARRIVE ;  /* 0x00000000000079c5 */ /* 0x000fe20000000000 */
[----:B------:R-:W-:Y:S01]  /*1580*/  ULOP3.LUT UR12, UR11, 0x10000, URZ, 0xfc, !UPT ;  /* 0x000100000b0c7892 */ /* 0x000fe2000f8efc3f */
[----:B------:R-:W-:Y:S01]  /*1590*/  CS2R R14, SRZ ;  /* 0x00000000000e7805 */ /* 0x000fe2000001ff00 */
[----:B------:R-:W-:Y:S01]  /*15a0*/  USHF.R.U32.HI UR6, URZ, 0x4, UR6 ;  /* 0x000000043f067899 */ /* 0x000fe20008011606 */
[----:B------:R-:W-:Y:S01]  /*15b0*/  IMAD.MOV.U32 R11, RZ, RZ, RZ ;  /* 0x000000ffff0b7224 */ /* 0x000fe200078e00ff */
[----:B------:R-:W-:Y:S01]  /*15c0*/  ULEA UR12, UR5, UR12, 0x9 ;  /* 0x0000000c050c7291 */ /* 0x000fe2000f8e483f */
[----:B------:R-:W-:Y:S01]  /*15d0*/  CS2R R18, SRZ ;  /* 0x0000000000127805 */ /* 0x000fe2000001ff00 */
[----:B------:R-:W-:Y:S01]  /*15e0*/  ULOP3.LUT UR6, UR6, 0x3fff, URZ, 0xc0, !UPT ;  /* 0x00003fff06067892 */ /* 0x000fe2000f8ec03f */
[----:B------:R-:W-:Y:S01]  /*15f0*/  CS2R R20, SRZ ;  /* 0x0000000000147805 */ /* 0x000fe2000001ff00 */
[----:B------:R-:W-:Y:S01]  /*1600*/  UMOV UR13, 0x80000020 ;  /* 0x80000020000d7882 */ /* 0x000fe20000000000 */
[----:B------:R-:W-:Y:S01]  /*1610*/  UMOV UR15, 0x80000020 ;  /* 0x80000020000f7882 */ /* 0x000fe20000000000 */
[----:B------:R-:W-:Y:S01]  /*1620*/  ULOP3.LUT UR6, UR6, 0x10000, URZ, 0xfc, !UPT ;  /* 0x0001000006067892 */ /* 0x000fe2000f8efc3f */
[----:B------:R-:W-:Y:S01]  /*1630*/  CS2R R22, SRZ ;  /* 0x0000000000167805 */ /* 0x000fe2000001ff00 */
[----:B------:R-:W-:Y:S01]  /*1640*/  ULDC UR7, c[0x0][0x50c] ;  /* 0x0001430000077ab9 */ /* 0x000fe20000000800 */
[----:B------:R-:W-:Y:S01]  /*1650*/  CS2R R56, SRZ ;  /* 0x0000000000387805 */ /* 0x000fe2000001ff00 */
[----:B------:R-:W-:Y:S01]  /*1660*/  ULEA UR14, UR5, UR6, 0x8 ;  /* 0x00000006050e7291 */ /* 0x000fe2000f8e403f */
[----:B------:R-:W-:Y:S01]  /*1670*/  CS2R R58, SRZ ;  /* 0x00000000003a7805 */ /* 0x000fe2000001ff00 */
[----:B------:R-:W-:Y:S01]  /*1680*/  UISETP.NE.AND UP0, UPT, UR7, 0x2, UPT ;  /* 0x000000020700788c */ /* 0x000fe2000bf05270 */
[----:B------:R-:W-:Y:S01]  /*1690*/  CS2R R60, SRZ ;  /* 0x00000000003c7805 */ /* 0x000fe2000001ff00 */
[----:B------:R-:W-:Y:S01]  /*16a0*/  UMOV UR6, 0x2 ;  /* 0x0000000200067882 */ /* 0x000fe20000000000 */
[----:B------:R-:W-:Y:S01]  /*16b0*/  CS2R R62, SRZ ;  /* 0x00000000003e7805 */ /* 0x000fe2000001ff00 */
[----:B------:R-:W-:Y:S01]  /*16c0*/  USEL UR7, URZ, 0x1, UP0 ;  /* 0x000000013f077887 */ /* 0x000fe20008000000 */
[----:B------:R-:W-:-:S02]  /*16d0*/  CS2R R64, SRZ ;  /* 0x0000000000407805 */ /* 0x000fc4000001ff00 */
[----:B------:R-:W-:Y:S01]  /*16e0*/  CS2R R66, SRZ ;  /* 0x0000000000427805 */ /* 0x000fe2000001ff00 */
[----:B------:R-:W-:Y:S01]  /*16f0*/  QGMMA.64x64x32.F32.E4M3.E4M3 R24, gdesc[UR12], RZ, !UPT ;  /* 0x00e000000c1879f3 */ /* 0x000fe2000c7008ff */
[----:B------:R-:W-:Y:S01]  /*1700*/  UIADD3 UR12, UR12, 0x2, URZ ;  /* 0x000000020c0c7890 */ /* 0x000fe2000fffe03f */
[----:B------:R-:W-:Y:S01]  /*1710*/  IMAD.MOV.U32 R68, RZ, RZ, RZ ;  /* 0x000000ffff447224 */ /* 0x000fe200078e00ff */
[----:B------:R-:W-:Y:S01]  /*1720*/  ISETP.NE.AND P0, PT, RZ, UR7, PT ;  /* 0x00000007ff007c0c */ /* 0x000fe2000bf05270 */
[----:B------:R-:W-:Y:S01]  /*1730*/  UIADD3 UR14, UR14, 0x2, URZ ;  /* 0x000000020e0e7890 */ /* 0x000fe2000fffe03f */
[----:B------:R-:W-:Y:S01]  /*1740*/  CS2R R70, SRZ ;  /* 0x0000000000467805 */ /* 0x000fe2000001ff00 */
[----:B------:R-:W-:Y:S01]  /*1750*/  UMOV UR13, 0x80000020 ;  /* 0x80000020000d7882 */ /* 0x000fe20000000000 */
[----:B------:R-:W-:Y:S01]  /*1760*/  UMOV UR15, 0x80000020 ;  /* 0x80000020000f7882 */ /* 0x000fe20000000000 */
[----:B------:R-:W-:Y:S02]  /*1770*/  CS2R R72, SRZ ;  /* 0x0000000000487805 */ /* 0x000fe4000001ff00 */
[----:B------:R-:W-:-:S02]  /*1780*/  CS2R R74, SRZ ;  /* 0x00000000004a7805 */ /* 0x000fc4000001ff00 */
[----:B------:R-:W-:Y:S02]  /*1790*/  CS2R R76, SRZ ;  /* 0x00000000004c7805 */ /* 0x000fe4000001ff00 */
[----:B------:R-:W-:Y:S01]  /*17a0*/  CS2R R78, SRZ ;  /* 0x00000000004e7805 */ /* 0x000fe2000001ff00 */
[----:B------:R-:W-:Y:S01]  /*17b0*/  QGMMA.64x64x32.F32.E4M3.E4M3 R24, gdesc[UR12], R24, gsb0 ;  /* 0x00e000000c1879f3 */ /* 0x000fe20008000818 */
[----:B------:R-:W-:Y:S05]  /*17c0*/  @!P0 BRA `(.L_x_19) ;  /* 0x0000000000888947 */ /* 0x000fea0003800000 */
[----:B------:R-:W-:Y:S02]  /*17d0*/  WARPGROUP.DEPBAR.LE gsb0, 0x0 ;  /* 0x00008000000079c5 */ /* 0x000fe40000010000 */
[----:B------:R-:W-:-:S01]  /*17e0*/  FADD R79, RZ, R24 ;  /* 0x00000018ff4f7221 */ /* 0x000fc20000000000 */
[----:B------:R-:W-:Y:S01]  /*17f0*/  FADD R78, RZ, R25 ;  /* 0x00000019ff4e7221 */ /* 0x000fe20000000000 */
        /* <DEDUP_REMOVED lines=30> */
[----:B------:R-:W-:-:S06]  /*19e0*/  UMOV UR6, URZ ;  /* 0x0000003f00067c82 */ /* 0x000fcc0008000000 */
.L_x_19:
[----:B------:R-:W-:-:S04]  /*19f0*/  UIADD3 UR18, UR5, 0x1, URZ ;  /* 0x0000000105127890 */ /* 0x000fc8000fffe03f */
[----:B------:R-:W-:-:S04]  /*1a00*/  UISETP.NE.AND UP0, UPT, UR18, 0x12, UPT ;  /* 0x000000121200788c */ /* 0x000fc8000bf05270 */
[----:B------:R-:W-:Y:S02]  /*1a10*/  USEL UR8, URZ, 0x1, UP0 ;  /* 0x000000013f087887 */ /* 0x000fe40008000000 */
[----:B------:R-:W-:Y:S02]  /*1a20*/  USEL UR18, UR18, URZ, UP0 ;  /* 0x0000003f12127287 */ /* 0x000fe40008000000 */
[----:B------:R-:W-:-:S06]  /*1a30*/  ULOP3.LUT UR8, UR4, UR8, URZ, 0x3c, !UPT ;  /* 0x0000000804087292 */ /* 0x000fcc000f8e3c3f */
[----:B------:R-:W-:Y:S01]  /*1a40*/  IMAD.U32 R9, RZ, RZ, UR8 ;  /* 0x00000008ff097e24 */ /* 0x000fe2000f8e00ff */
[----:B------:R-:W-:-:S06]  /*1a50*/  UMOV UR8, 0x1 ;  /* 0x0000000100087882 */ /* 0x000fcc0000000000 */
.L_x_14:
[----:B------:R-:W-:-:S04]  /*1a60*/  UISETP.LT.AND UP0, UPT, UR9, 0x1, UPT ;  /* 0x000000010900788c */ /* 0x000fc8000bf01270 */
[----:B------:R-:W-:-:S04]  /*1a70*/  USEL UR12, UR9, 0x1, UP0 ;  /* 0x00000001090c7887 */ /* 0x000fc80008000000 */
[----:B------:R-:W-:-:S04]  /*1a80*/  UIADD3 UR12, UR9, -UR12, URZ ;  /* 0x8000000c090c7290 */ /* 0x000fc8000fffe03f */
[----:B------:R-:W-:-:S06]  /*1a90*/  UISETP.GE.AND UP0, UPT, UR12, 0x1, UPT ;  /* 0x000000010c00788c */ /* 0x000fcc000bf06270 */
[----:B------:R-:W-:-:S13]  /*1aa0*/  PLOP3.LUT P0, PT, PT, PT, UP0, 0x80, 0x0 ;  /* 0x000000000000781c */ /* 0x000fda0003f0f008 */
[----:B------:R-:W-:Y:S05]  /*1ab0*/  @!P0 BRA `(.L_x_20) ;  /* 0x0000000400848947 */ /* 0x000fea0003800000 */
[----:B01----:R-:W-:Y:S01]  /*1ac0*/  IMAD.U32 R6, RZ, RZ, UR12 ;  /* 0x0000000cff067e24 */ /* 0x003fe2000f8e00ff */
[----:B------:R-:W-:Y:S01]  /*1ad0*/  UMOV UR19, UR5 ;  /* 0x0000000500137c82 */ /* 0x000fe20008000000 */
[----:B------:R-:W-:-:S05]  /*1ae0*/  ULDC UR20, c[0x0][0x50c] ;  /* 0x0001430000147ab9 */ /* 0x000fca0000000800 */
.L_x_28:
[----:B------:R-:W-:-:S13]  /*1af0*/  ISETP.NE.AND P1, PT, R80, 0x3, PT ;  /* 0x000000035000780c */ /* 0x000fda0003f25270 */
[----:B01----:R-:W-:Y:S05]  /*1b00*/  @!P1 BRA `(.L_x_21) ;  /* 0x0000000000049947 */ /* 0x003fea0003800000 */
[----:B------:R-:W-:Y:S01]  /*1b10*/  BPT.TRAP 0x1 ;  /* 0x000000040000795c */ /* 0x000fe20000300000 */
.L_x_21:
[----:B------:R-:W0:Y:S01]  /*1b20*/  S2UR UR12, SR_CgaCtaId ;  /* 0x00000000000c79c3 */ /* 0x000e220000008800 */
[----:B------:R-:W-:Y:S01]  /*1b30*/  UMOV UR10, 0x400 ;  /* 0x00000400000a7882 */ /* 0x000fe20000000000 */
[----:B------:R-:W-:Y:S01]  /*1b40*/  SHF.L.U32 R7, R9, 0x1f, RZ ;  /* 0x0000001f09077819 */ /* 0x000fe200000006ff */
[----:B0-----:R-:W-:-:S04]  /*1b50*/  ULEA UR10, UR12, UR10, 0x18 ;  /* 0x0000000a0c0a7291 */ /* 0x001fc8000f8ec03f */
[----:B------:R-:W-:-:S09]  /*1b60*/  ULEA UR12, UR18, UR10, 0x3 ;  /* 0x0000000a120c7291 */ /* 0x000fd2000f8e183f */
[----:B------:R0:W1:Y:S01]  /*1b70*/  SYNCS.PHASECHK.TRANS64.TRYWAIT P0, [UR12], R7 ;  /* 0x00000007ff0075a7 */ /* 0x000062000800014c */
[----:B------:R-:W-:Y:S05]  /*1b80*/  @!P1 BRA `(.L_x_22) ;  /* 0x0000000000049947 */ /* 0x000fea0003800000 */
[----:B------:R-:W-:Y:S01]  /*1b90*/  BPT.TRAP 0x1 ;  /* 0x000000040000795c */ /* 0x000fe20000300000 */
.L_x_22:
[----:B-1----:R-:W-:Y:S05]  /*1ba0*/  @P0 BRA `(.L_x_23) ;  /* 0x0000000000080947 */ /* 0x002fea0003800000 */
[----:B------:R-:W1:Y:S02]  /*1bb0*/  SYNCS.PHASECHK.TRANS64.TRYWAIT P0, [UR12], R7 ;  /* 0x00000007ff0075a7 */ /* 0x000e64000800014c */
[----:B-1----:R-:W-:Y:S05]  /*1bc0*/  @!P0 BRA `(.L_x_24) ;  /* 0x0000005400c48947 */ /* 0x002fea0003800000 */
.L_x_23:
[----:B------:R-:W-:Y:S01]  /*1bd0*/  UIADD3 UR12, UR10, 0x24200, URZ ;  /* 0x000242000a0c7890 */ /* 0x000fe2000fffe03f */
[----:B------:R-:W-:Y:S01]  /*1be0*/  WARPGROUP.ARRIVE ;  /* 0x00000000000079c5 */ /* 0x000fe20000000000 */
[----:B------:R-:W-:Y:S02]  /*1bf0*/  UISETP.NE.AND UP0, UPT, UR7, URZ, UPT ;  /* 0x0000003f0700728c */ /* 0x000fe4000bf05270 */
[----:B------:R-:W-:Y:S02]  /*1c00*/  USHF.R.U32.HI UR12, URZ, 0x4, UR12 ;  /* 0x000000043f0c7899 */ /* 0x000fe4000801160c */
[----:B------:R-:W-:Y:S02]  /*1c10*/  USEL UR8, UR8, URZ, !UP0 ;  /* 0x0000003f08087287 */ /* 0x000fe4000c000000 */
[----:B------:R-:W-:Y:S02]  /*1c20*/  ULOP3.LUT UR7, UR12, 0x3fff, URZ, 0xc0, !UPT ;  /* 0x00003fff0c077892 */ /* 0x000fe4000f8ec03f */
[----:B------:R-:W-:-:S02]  /*1c30*/  ULOP3.LUT UR12, UR11, 0x10000, URZ, 0xfc, !UPT ;  /* 0x000100000b0c7892 */ /* 0x000fc4000f8efc3f */
[----:B------:R-:W-:Y:S02]  /*1c40*/  ULOP3.LUT UR7, UR7, 0x10000, URZ, 0xfc, !UPT ;  /* 0x0001000007077892 */ /* 0x000fe4000f8efc3f */
[----:B------:R-:W-:Y:S02]  /*1c50*/  UISETP.NE.U32.AND UP0, UPT, UR8, URZ, UPT ;  /* 0x0000003f0800728c */ /* 0x000fe4000bf05070 */
[----:B------:R-:W-:Y:S02]  /*1c60*/  ULEA UR12, UR18, UR12, 0x9 ;  /* 0x0000000c120c7291 */ /* 0x000fe4000f8e483f */
[----:B------:R-:W-:Y:S01]  /*1c70*/  ULEA UR14, UR18, UR7, 0x8 ;  /* 0x00000007120e7291 */ /* 0x000fe2000f8e403f */
[----:B------:R-:W-:Y:S01]  /*1c80*/  UMOV UR13, 0x80000020 ;  /* 0x80000020000d7882 */ /* 0x000fe20000000000 */
[----:B------:R-:W-:Y:S01]  /*1c90*/  UMOV UR15, 0x80000020 ;  /* 0x80000020000f7882 */ /* 0x000fe20000000000 */
[----:B------:R-:W-:-:S06]  /*1ca0*/  UIADD3 UR6, UR6, 0x2, URZ ;  /* 0x0000000206067890 */ /* 0x000fcc000fffe03f */
[----:B------:R-:W-:Y:S01]  /*1cb0*/  QGMMA.64x64x32.F32.E4M3.E4M3 R24, gdesc[UR12], R24, UP0 ;  /* 0x00e000000c1879f3 */ /* 0x000fe2000bf00818 */
[----:B------:R-:W-:Y:S02]  /*1cc0*/  UIADD3 UR12, UR12, 0x2, URZ ;  /* 0x000000020c0c7890 */ /* 0x000fe4000fffe03f */
[----:B------:R-:W-:Y:S01]  /*1cd0*/  UIADD3 UR14, UR14, 0x2, URZ ;  /* 0x000000020e0e7890 */ /* 0x000fe2000fffe03f */
[----:B------:R-:W-:Y:S01]  /*1ce0*/  UMOV UR13, 0x80000020 ;  /* 0x80000020000d7882 */ /* 0x000fe20000000000 */
[----:B------:R-:W-:Y:S01]  /*1cf0*/  UMOV UR15, 0x80000020 ;  /* 0x80000020000f7882 */ /* 0x000fe20000000000 */
[----:B------:R-:W-:-:S04]  /*1d00*/  UISETP.NE.AND UP0, UPT, UR6, UR20, UPT ;  /* 0x000000140600728c */ /* 0x000fc8000bf05270 */
[----:B------:R-:W-:-:S06]  /*1d10*/  USEL UR7, URZ, 0x1, UP0 ;  /* 0x000000013f077887 */ /* 0x000fcc0008000000 */
[----:B------:R-:W-:Y:S01]  /*1d20*/  ISETP.NE.AND P0, PT, RZ, UR7, PT ;  /* 0x00000007ff007c0c */ /* 0x000fe2000bf05270 */
[----:B------:R-:W-:Y:S03]  /*1d30*/  QGMMA.64x64x32.F32.E4M3.E4M3 R24, gdesc[UR12], R24, gsb0 ;  /* 0x00e000000c1879f3 */ /* 0x000fe60008000818 */
[----:B------:R-:W-:-:S09]  /*1d40*/  WARPGROUP.DEPBAR.LE gsb0, 0x1 ;  /* 0x00008000000079c5 */ /* 0x000fd20000010100 */
[----:B------:R-:W-:Y:S05]  /*1d50*/  @!P0 BRA `(.L_x_25) ;  /* 0x0000000000888947 */ /* 0x000fea0003800000 */
[----:B------:R-:W-:Y:S02]  /*1d60*/  WARPGROUP.DEPBAR.LE gsb0, 0x0 ;  /* 0x00008000000079c5 */ /* 0x000fe40000010000 */
[----:B------:R-:W-:-:S01]  /*1d70*/  FADD R79, R24, R79 ;  /* 0x0000004f184f7221 */ /* 0x000fc20000000000 */
[----:B------:R-:W-:Y:S01]  /*1d80*/  FADD R78, R25, R78 ;  /* 0x0000004e194e7221 */ /* 0x000fe20000000000 */
        /* <DEDUP_REMOVED lines=30> */
[----:B------:R-:W-:-:S06]  /*1f70*/  UMOV UR6, URZ ;  /* 0x0000003f00067c82 */ /* 0x000fcc0008000000 */
.L_x_25:
[----:B------:R-:W-:Y:S05]  /*1f80*/  @!P1 BRA `(.L_x_26) ;  /* 0x0000000000049947 */ /* 0x000fea0003800000 */
[----:B------:R-:W-:Y:S01]  /*1f90*/  BPT.TRAP 0x1 ;  /* 0x000000040000795c */ /* 0x000fe20000300000 */
.L_x_26:
[----:B------:R-:W-:Y:S01]  /*1fa0*/  ULEA UR8, UR19, UR10, 0x3 ;  /* 0x0000000a13087291 */ /* 0x000fe2000f8e183f */
[----:B------:R-:W-:-:S03]  /*1fb0*/  ISETP.GT.U32.AND P0, PT, R4, 0x1, PT ;  /* 0x000000010400780c */ /* 0x000fc60003f04070 */
[----:B------:R-:W-:-:S04]  /*1fc0*/  UIADD3 UR8, UR8, 0x90, URZ ;  /* 0x0000009008087890 */ /* 0x000fc8000fffe03f */
[----:B------:R-:W-:-:S09]  /*1fd0*/  UPRMT UR8, URZ, 0x654, UR8 ;  /* 0x000006543f087896 */ /* 0x000fd20008000008 */
[----:B------:R-:W-:Y:S01]  /*1fe0*/  SYNCS.ARRIVE.TRANS64.RED.A1T0 RZ, [UR8], RZ ;  /* 0x000000ffffff79a7 */ /* 0x000fe20008100408 */
[----:B------:R-:W-:Y:S05]  /*1ff0*/  @P0 BRA `(.L_x_27) ;  /* 0x0000000000040947 */ /* 0x000fea0003800000 */
[----:B------:R-:W-:Y:S01]  /*2000*/  BPT.TRAP 0x1 ;  /* 0x000000040000795c */ /* 0x000fe20000300000 */
.L_x_27:
[----:B------:R-:W-:Y:S01]  /*2010*/  UIADD3 UR18, UR18, 0x1, URZ ;  /* 0x0000000112127890 */ /* 0x000fe2000fffe03f */
[C---:B------:R-:W-:Y:S01]  /*2020*/  ISETP.GT.AND P0, PT, R6.reuse, 0x1, PT ;  /* 0x000000010600780c */ /* 0x040fe20003f04270 */
[----:B------:R-:W-:Y:S01]  /*2030*/  UIADD3 UR19, UR19, 0x1, URZ ;  /* 0x0000000113137890 */ /* 0x000fe2000fffe03f */
[----:B------:R-:W-:Y:S01]  /*2040*/  VIADD R6, R6, 0xffffffff ;  /* 0xffffffff06067836 */ /* 0x000fe20000000000 */
[----:B------:R-:W-:Y:S02]  /*2050*/  UISETP.NE.AND UP0, UPT, UR18, 0x12, UPT ;  /* 0x000000121200788c */ /* 0x000fe4000bf05270 */
[----:B------:R-:W-:Y:S02]  /*2060*/  UISETP.NE.AND UP1, UPT, UR19, 0x12, UPT ;  /* 0x000000121300788c */ /* 0x000fe4000bf25270 */
[----:B------:R-:W-:Y:S02]  /*2070*/  USEL UR8, URZ, 0x1, UP0 ;  /* 0x000000013f087887 */ /* 0x000fe40008000000 */
[----:B------:R-:W-:-:S02]  /*2080*/  USEL UR18, UR18, URZ, UP0 ;  /* 0x0000003f12127287 */ /* 0x000fc40008000000 */
[----:B------:R-:W-:Y:S02]  /*2090*/  USEL UR19, UR19, URZ, UP1 ;  /* 0x0000003f13137287 */ /* 0x000fe40008800000 */
[----:B------:R-:W-:Y:S01]  /*20a0*/  LOP3.LUT R9, R9, UR8, RZ, 0x3c, !PT ;  /* 0x0000000809097c12 */ /* 0x000fe2000f8e3cff */
[----:B------:R-:W-:Y:S01]  /*20b0*/  UMOV UR8, 0x1 ;  /* 0x0000000100087882 */ /* 0x000fe20000000000 */
[----:B------:R-:W-:Y:S08]  /*20c0*/  @P0 BRA `(.L_x_28) ;  /* 0xfffffff800880947 */ /* 0x000ff0000383ffff */
.L_x_20:
[----:B------:R-:W-:Y:S01]  /*20d0*/  UISETP.NE.AND UP0, UPT, UR6, URZ, UPT ;  /* 0x0000003f0600728c */ /* 0x000fe2000bf05270 */
[----:B01----:R-:W0:Y:S03]  /*20e0*/  LDC R6, c[0x0][0x28c] ;  /* 0x0000a300ff067b82 */ /* 0x003e260000000800 */
[----:B------:R-:W-:-:S06]  /*20f0*/  USEL UR6, URZ, 0x1, !UP0 ;  /* 0x000000013f067887 */ /* 0x000fcc000c000000 */
[----:B------:R-:W-:Y:S02]  /*2100*/  ISETP.NE.AND P0, PT, RZ, UR6, PT ;  /* 0x00000006ff007c0c */ /* 0x000fe4000bf05270 */
[----:B0-----:R-:W-:-:S11]  /*2110*/  ISETP.GE.AND P1, PT, R6, 0x1, PT ;  /* 0x000000010600780c */ /* 0x001fd60003f26270 */
[----:B------:R-:W-:Y:S05]  /*2120*/  @!P0 BRA `(.L_x_29) ;  /* 0x0000000000848947 */ /* 0x000fea0003800000 */
[----:B------:R-:W-:Y:S02]  /*2130*/  WARPGROUP.DEPBAR.LE gsb0, 0x0 ;  /* 0x00008000000079c5 */ /* 0x000fe40000010000 */
[----:B------:R-:W-:Y:S01]  /*2140*/  FADD R79, R24, R79 ;  /* 0x0000004f184f7221 */ /* 0x000fe20000000000 */
        /* <DEDUP_REMOVED lines=30> */
[----:B------:R-:W-:-:S07]  /*2330*/  FADD R14, R14, R55 ;  /* 0x000000370e0e7221 */ /* 0x000fce0000000000 */
.L_x_29:
[----:B------:R-:W-:Y:S02]  /*2340*/  WARPGROUP.DEPBAR.LE gsb0, 0x0 ;  /* 0x00008000000079c5 */ /* 0x000fe40000010000 */
[----:B------:R-:W-:Y:S05]  /*2350*/  @!P1 BRA `(.L_x_30) ;  /* 0x0000000000409947 */ /* 0x000fea0003800000 */
[----:B------:R-:W-:-:S13]  /*2360*/  ISETP.NE.AND P0, PT, R80, 0x3, PT ;  /* 0x000000035000780c */ /* 0x000fda0003f05270 */
[----:B------:R-:W-:Y:S05]  /*2370*/  @!P0 BRA `(.L_x_31) ;  /* 0x0000000000048947 */ /* 0x000fea0003800000 */
[----:B------:R-:W-:Y:S01]  /*2380*/  BPT.TRAP 0x1 ;  /* 0x000000040000795c */ /* 0x000fe20000300000 */
.L_x_31:
[----:B------:R-:W-:Y:S01]  /*2390*/  UISETP.LT.AND UP0, UPT, UR9, 0x1, UPT ;  /* 0x000000010900788c */ /* 0x000fe2000bf01270 */
[----:B------:R-:W-:-:S03]  /*23a0*/  ISETP.GT.U32.AND P0, PT, R4, 0x1, PT ;  /* 0x000000010400780c */ /* 0x000fc60003f04070 */
[----:B------:R-:W-:-:S04]  /*23b0*/  USEL UR8, UR9, 0x1, UP0 ;  /* 0x0000000109087887 */ /* 0x000fc80008000000 */
[----:B------:R-:W-:-:S04]  /*23c0*/  UIADD3 UR8, UR5, UR9, -UR8 ;  /* 0x0000000905087290 */ /* 0x000fc8000fffe808 */
[----:B------:R-:W-:-:S04]  /*23d0*/  UIMAD.WIDE.U32 UR6, UR8, 0x38e38e39, URZ ;  /* 0x38e38e39080678a5 */ /* 0x000fc8000f8e003f */
[----:B------:R-:W-:-:S04]  /*23e0*/  USHF.R.U32.HI UR6, URZ, 0x2, UR7 ;  /* 0x000000023f067899 */ /* 0x000fc80008011607 */
[----:B------:R-:W-:-:S04]  /*23f0*/  UIMAD UR8, UR6, -0x12, UR8 ;  /* 0xffffffee060878a4 */ /* 0x000fc8000f8e0208 */
[----:B------:R-:W-:-:S04]  /*2400*/  ULEA UR8, UR8, UR10, 0x3 ;  /* 0x0000000a08087291 */ /* 0x000fc8000f8e183f */
[----:B------:R-:W-:-:S04]  /*2410*/  UIADD3 UR8, UR8, 0x90, URZ ;  /* 0x0000009008087890 */ /* 0x000fc8000fffe03f */
[----:B------:R-:W-:-:S09]  /*2420*/  UPRMT UR8, URZ, 0x654, UR8 ;  /* 0x000006543f087896 */ /* 0x000fd20008000008 */
[----:B------:R-:W-:Y:S01]  /*2430*/  SYNCS.ARRIVE.TRANS64.RED.A1T0 RZ, [UR8], RZ ;  /* 0x000000ffffff79a7 */ /* 0x000fe20008100408 */
[----:B------:R-:W-:Y:S05]  /*2440*/  @P0 BRA `(.L_x_30) ;  /* 0x0000000000040947 */ /* 0x000fea0003800000 */
[----:B------:R-:W-:Y:S01]  /*2450*/  BPT.TRAP 0x1 ;  /* 0x000000040000795c */ /* 0x000fe20000300000 */
.L_x_30:
[----:B------:R-:W0:Y:S01]  /*2460*/  LDC R24, c[0x0][0x288] ;  /* 0x0000a200ff187b82 */ /* 0x000e220000000800 */
[--C-:B------:R-:W-:Y:S01]  /*2470*/  SHF.R.U32.HI R6, RZ, 0x2, R2.reuse ;  /* 0x00000002ff067819 */ /* 0x100fe20000011602 */
[----:B------:R-:W-:Y:S01]  /*2480*/  IMAD.SHL.U32 R17, R12, 0x40, RZ ;  /* 0x000000400c117824 */ /* 0x000fe200078e00ff */
[----:B------:R-:W-:Y:S01]  /*2490*/  SHF.R.U32.HI R9, RZ, 0x7, R2 ;  /* 0x00000007ff097819 */ /* 0x000fe20000011602 */
[----:B------:R-:W-:Y:S01]  /*24a0*/  UIADD3 UR5, UR9, UR5, URZ ;  /* 0x0000000509057290 */ /* 0x000fe2000fffe03f */
[----:B------:R-:W-:Y:S01]  /*24b0*/  LOP3.LUT R7, R6, 0x7, RZ, 0xc0, !PT ;  /* 0x0000000706077812 */ /* 0x000fe200078ec0ff */
[C---:B------:R-:W-:Y:S01]  /*24c0*/  IMAD.SHL.U32 R12, R2.reuse, 0x2, RZ ;  /* 0x00000002020c7824 */ /* 0x040fe200078e00ff */
[----:B------:R-:W-:Y:S01]  /*24d0*/  LOP3.LUT R6, R9, 0x1, RZ, 0xc0, !PT ;  /* 0x0000000109067812 */ /* 0x000fe200078ec0ff */
[----:B------:R-:W-:Y:S01]  /*24e0*/  UISETP.GT.U32.AND UP0, UPT, UR5, 0x11, UPT ;  /* 0x000000110500788c */ /* 0x000fe2000bf04070 */
[C---:B------:R-:W-:Y:S01]  /*24f0*/  LOP3.LUT R13, R2.reuse, 0x3, RZ, 0xc0, !PT ;  /* 0x00000003020d7812 */ /* 0x040fe200078ec0ff */
[----:B------:R-:W-:Y:S01]  /*2500*/  ULDC UR12, c[0x0][0x284] ;  /* 0x0000a100000c7ab9 */ /* 0x000fe20000000800 */
[----:B------:R-:W-:Y:S01]  /*2510*/  LOP3.LUT R8, R2, 0x60, RZ, 0xc0, !PT ;  /* 0x0000006002087812 */ /* 0x000fe200078ec0ff */
[----:B------:R-:W-:Y:S01]  /*2520*/  IMAD.SHL.U32 R26, R6, 0x40, RZ ;  /* 0x00000040061a7824 */ /* 0x000fe200078e00ff */
[----:B------:R-:W-:Y:S01]  /*2530*/  UISETP.LT.U32.AND UP0, UPT, UR9, 0x12, UP0 ;  /* 0x000000120900788c */ /* 0x000fe20008701070 */
[----:B------:R-:W-:Y:S01]  /*2540*/  SHF.R.S32.HI R32, RZ, 0x1f, R69 ;  /* 0x0000001fff207819 */ /* 0x000fe20000011445 */
[----:B------:R-:W-:Y:S01]  /*2550*/  UISETP.GE.U32.AND UP1, UPT, UR9, 0x12, UPT ;  /* 0x000000120900788c */ /* 0x000fe2000bf26070 */
[----:B------:R-:W-:Y:S01]  /*2560*/  SHF.R.U32.HI R8, RZ, 0x1, R8 ;  /* 0x00000001ff087819 */ /* 0x000fe20000011608 */
[----:B------:R-:W-:Y:S01]  /*2570*/  ULDC.64 UR10, c[0x0][0x5d0] ;  /* 0x00017400000a7ab9 */ /* 0x000fe20000000a00 */
[--C-:B------:R-:W-:Y:S01]  /*2580*/  LOP3.LUT R9, R26, 0x40, R7.reuse, 0xe2, !PT ;  /* 0x000000401a097812 */ /* 0x100fe200078ee207 */
[----:B------:R-:W-:Y:S01]  /*2590*/  UIMAD.WIDE.U32 UR6, UR5, 0x38e38e39, URZ ;  /* 0x38e38e39050678a5 */ /* 0x000fe2000f8e003f */
[----:B------:R-:W-:Y:S01]  /*25a0*/  IADD3 R25, RZ, -R8, -R7 ;  /* 0x80000008ff197210 */ /* 0x000fe20007ffe807 */
[----:B------:R-:W-:Y:S01]  /*25b0*/  USEL UR8, URZ, 0x1, !UP0 ;  /* 0x000000013f087887 */ /* 0x000fe2000c000000 */
[----:B------:R-:W-:Y:S01]  /*25c0*/  LOP3.LUT R12, R17, 0x6, R12, 0xf8, !PT ;  /* 0x00000006110c7812 */ /* 0x000fe200078ef80c */
[----:B------:R-:W-:Y:S01]  /*25d0*/  USHF.R.U32.HI UR6, URZ, 0x2, UR7 ;  /* 0x000000023f067899 */ /* 0x000fe20008011607 */
[----:B0-----:R-:W-:Y:S01]  /*25e0*/  IMAD R26, R13, -0x2, R24 ;  /* 0xfffffffe0d1a7824 */ /* 0x001fe200078e0218 */
[----:B------:R-:W-:Y:S01]  /*25f0*/  ISETP.GE.AND P0, PT, R17, R24, PT ;  /* 0x000000181100720c */ /* 0x000fe20003f06270 */
[----:B------:R-:W-:Y:S01]  /*2600*/  IMAD.SHL.U32 R24, R16, 0x80, RZ ;  /* 0x0000008010187824 */ /* 0x000fe200078e00ff */
[----:B------:R-:W-:Y:S01]  /*2610*/  SHF.R.S32.HI R13, RZ, 0x1f, R12 ;  /* 0x0000001fff0d7819 */ /* 0x000fe2000001140c */
[----:B------:R-:W-:Y:S01]  /*2620*/  IMAD R25, R6, -0x40, R25 ;  /* 0xffffffc006197824 */ /* 0x000fe200078e0219 */
[----:B------:R-:W-:Y:S01]  /*2630*/  ULOP3.LUT UR4, UR4, UR8, URZ, 0x3c, !UPT ;  /* 0x0000000804047292 */ /* 0x000fe2000f8e3c3f */
[----:B------:R-:W-:Y:S01]  /*2640*/  IMAD R6, R32, UR10, RZ ;  /* 0x0000000a20067c24 */ /* 0x000fe2000f8e02ff */
[----:B------:R-:W-:Y:S01]  /*2650*/  ISETP.GE.OR P0, PT, R24, UR12, P0 ;  /* 0x0000000c18007c0c */ /* 0x000fe20008706670 */
[----:B------:R-:W-:Y:S01]  /*2660*/  IMAD.WIDE R28, R16, 0x80, RZ ;  /* 0x00000080101c7825 */ /* 0x000fe200078e02ff */
[----:B------:R-:W-:Y:S01]  /*2670*/  UIMAD UR5, UR6, -0x12, UR5 ;  /* 0xffffffee060578a4 */ /* 0x000fe2000f8e0205 */
[----:B------:R-:W-:Y:S01]  /*2680*/  IADD3 R25, -R24, UR12, R25 ;  /* 0x0000000c18197c10 */ /* 0x000fe2000fffe119 */
[----:B------:R-:W-:Y:S01]  /*2690*/  @UP1 ULOP3.LUT UR4, UR4, 0x1, UR6, 0x78, !UPT ;  /* 0x0000000104041892 */ /* 0x000fe2000f8e7806 */
[C---:B------:R-:W-:Y:S01]  /*26a0*/  IMAD R27, R69.reuse, UR11, R6 ;  /* 0x0000000b451b7c24 */ /* 0x040fe2000f8e0206 */
[----:B------:R-:W-:Y:S01]  /*26b0*/  LOP3.LUT R33, R28, R9, R8, 0xfe, !PT ;  /* 0x000000091c217212 */ /* 0x000fe200078efe08 */
[----:B------:R-:W-:-:S04]  /*26c0*/  IMAD.WIDE.U32 R6, R69, UR10, R12 ;  /* 0x0000000a45067c25 */ /* 0x000fc8000f8e000c */
[----:B------:R-:W-:Y:S02]  /*26d0*/  IMAD.IADD R7, R7, 0x1, R27 ;  /* 0x0000000107077824 */ /* 0x000fe400078e021b */
[----:B------:R-:W-:Y:S02]  /*26e0*/  IMAD.IADD R26, R26, 0x1, -R17 ;  /* 0x000000011a1a7824 */ /* 0x000fe400078e0a11 */
[----:B------:R-:W-:Y:S01]  /*26f0*/  IMAD.MOV.U32 R24, RZ, RZ, -0x1 ;  /* 0xffffffffff187424 */ /* 0x000fe200078e00ff */
[----:B------:R-:W-:Y:S06]  /*2700*/  @P0 BRA `(.L_x_32) ;  /* 0x0000002400940947 */ /* 0x000fec0003800000 */
[----:B------:R-:W0:Y:S01]  /*2710*/  LDC.64 R30, c[0x0][0x5c8] ;  /* 0x00017200ff1e7b82 */ /* 0x000e220000000a00 */
[----:B------:R-:W-:Y:S01]  /*2720*/  ULDC.64 UR6, c[0x0][0x5c0] ;  /* 0x0001700000067ab9 */ /* 0x000fe20000000a00 */
[----:B------:R-:W-:Y:S01]  /*2730*/  BSSY B0, `(.L_x_32) ;  /* 0x0000262000007945 */ /* 0x000fe20003800000 */
[-C--:B0-----:R-:W-:Y:S02]  /*2740*/  IMAD R8, R29, R30.reuse, RZ ;  /* 0x0000001e1d087224 */ /* 0x081fe400078e02ff */
[----:B------:R-:W-:-:S04]  /*2750*/  IMAD.WIDE.U32 R6, R33, R30, R6 ;  /* 0x0000001e21067225 */ /* 0x000fc800078e0006 */
[----:B------:R-:W-:Y:S01]  /*2760*/  IMAD R17, R33, R31, R8 ;  /* 0x0000001f21117224 */ /* 0x000fe200078e0208 */
[----:B------:R-:W-:Y:S02]  /*2770*/  LEA R9, P0, R30, R6, 0x3 ;  /* 0x000000061e097211 */ /* 0x000fe400078018ff */
[----:B------:R-:W-:Y:S01]  /*2780*/  IADD3 R8, P1, R6, UR6, RZ ;  /* 0x0000000606087c10 */ /* 0x000fe2000ff3e0ff */
[----:B------:R-:W-:Y:S01]  /*2790*/  IMAD.IADD R17, R7, 0x1, R17 ;  /* 0x0000000107117824 */ /* 0x000fe200078e0211 */
[----:B------:R-:W-:-:S04]  /*27a0*/  IADD3 R6, P2, R9, UR6, RZ ;  /* 0x0000000609067c10 */ /* 0x000fc8000ff5e0ff */
[----:B------:R-:W-:Y:S02]  /*27b0*/  LEA.HI.X R7, R30, R17, R31, 0x3, P0 ;  /* 0x000000111e077211 */ /* 0x000fe400000f1c1f */
[----:B----45:R-:W-:Y:S02]  /*27c0*/  FSETP.NEU.AND P0, PT, R10, RZ, PT ;  /* 0x000000ff0a00720b */ /* 0x030fe40003f0d000 */
[----:B------:R-:W-:Y:S02]  /*27d0*/  IADD3.X R9, R17, UR7, RZ, P1, !PT ;  /* 0x0000000711097c10 */ /* 0x000fe40008ffe4ff */
[----:B------:R-:W-:-:S09]  /*27e0*/  IADD3.X R7, R7, UR7, RZ, P2, !PT ;  /* 0x0000000707077c10 */ /* 0x000fd200097fe4ff */
[----:B------:R-:W-:Y:S05]  /*27f0*/  @!P0 BRA `(.L_x_33) ;  /* 0x0000001c00148947 */ /* 0x000fea0003800000 */
[----:B------:R-:W-:Y:S01]  /*2800*/  ULDC.64 UR6, c[0x0][0x5b8] ;  /* 0x00016e0000067ab9 */ /* 0x000fe20000000a00 */
[----:B------:R-:W-:Y:S01]  /*2810*/  ISETP.GE.AND P0, PT, R26, 0x1, PT ;  /* 0x000000011a00780c */ /* 0x000fe20003f06270 */
[----:B------:R-:W-:Y:S01]  /*2820*/  IMAD R30, R32, UR6, RZ ;  /* 0x00000006201e7c24 */ /* 0x000fe2000f8e02ff */
[----:B------:R-:W-:Y:S01]  /*2830*/  ULDC.64 UR10, c[0x0][0x5a8] ;  /* 0x00016a00000a7ab9 */ /* 0x000fe20000000a00 */
[----:B------:R-:W-:Y:S01]  /*2840*/  IMAD.WIDE.U32 R16, R69, UR6, R12 ;  /* 0x0000000645107c25 */ /* 0x000fe2000f8e000c */
[----:B------:R-:W-:Y:S01]  /*2850*/  ISETP.LT.OR P3, PT, R25, 0x1, !P0 ;  /* 0x000000011900780c */ /* 0x000fe20004761670 */
[----:B------:R-:W-:Y:S02]  /*2860*/  BSSY B1, `(.L_x_34) ;  /* 0x000000c000017945 */ /* 0x000fe40003800000 */
[----:B------:R-:W-:Y:S01]  /*2870*/  IMAD R69, R69, UR7, R30 ;  /* 0x0000000745457c24 */ /* 0x000fe2000f8e021e */
[----:B------:R-:W-:Y:S02]  /*2880*/  ULDC.64 UR6, c[0x0][0x5b0] ;  /* 0x00016c0000067ab9 */ /* 0x000fe40000000a00 */
[----:B------:R-:W-:-:S02]  /*2890*/  IMAD R27, R29, UR6, RZ ;  /* 0x000000061d1b7c24 */ /* 0x000fc4000f8e02ff */
[----:B------:R-:W-:Y:S02]  /*28a0*/  IMAD.IADD R17, R17, 0x1, R69 ;  /* 0x0000000111117824 */ /* 0x000fe400078e0245 */
[C---:B------:R-:W-:Y:S02]  /*28b0*/  IMAD R27, R33.reuse, UR7, R27 ;  /* 0x00000007211b7c24 */ /* 0x040fe4000f8e021b */
[----:B------:R-:W-:-:S03]  /*28c0*/  IMAD.WIDE.U32 R12, R33, UR6, R16 ;  /* 0x00000006210c7c25 */ /* 0x000fc6000f8e0010 */
[----:B------:R-:W-:-:S04]  /*28d0*/  IADD3 R12, P1, R12, UR10, RZ ;  /* 0x0000000a0c0c7c10 */ /* 0x000fc8000ff3e0ff */
[--C-:B------:R-:W-:Y:S02]  /*28e0*/  IADD3.X R13, R13, UR11, R27.reuse, P1, !PT ;  /* 0x0000000b0d0d7c10 */ /* 0x100fe40008ffe41b */
[----:B------:R-:W-:Y:S01]  /*28f0*/  PRMT R27, RZ, 0x7610, R27 ;  /* 0x00007610ff1b7816 */ /* 0x000fe2000000001b */
[----:B------:R-:W-:Y:S06]  /*2900*/  @P3 BRA `(.L_x_35) ;  /* 0x0000000000043947 */ /* 0x000fec0003800000 */
[----:B------:R0:W5:Y:S02]  /*2910*/  LDG.E.U8 R27, desc[UR16][R12.64] ;  /* 0x000000100c1b7981 */ /* 0x000164000c1e1100 */
.L_x_35:
[----:B------:R-:W-:Y:S05]  /*2920*/  BSYNC B1 ;  /* 0x0000000000017941 */ /* 0x000fea0003800000 */
.L_x_34:
[----:B-----5:R-:W-:Y:S01]  /*2930*/  LOP3.LUT R27, R27, 0xff, RZ, 0xc0, !PT ;  /* 0x000000ff1b1b7812 */ /* 0x020fe200078ec0ff */
[----:B------:R-:W-:Y:S01]  /*2940*/  BSSY B1, `(.L_x_36) ;  /* 0x000000c000017945 */ /* 0x000fe20003800000 */
[----:B------:R-:W-:Y:S02]  /*2950*/  ISETP.GE.AND P1, PT, R26, 0x2, PT ;  /* 0x000000021a00780c */ /* 0x000fe40003f26270 */
[----:B------:R-:W-:Y:S02]  /*2960*/  F2FP.F16.E4M3.UNPACK_B R27, R27 ;  /* 0x0000001bff1b723e */ /* 0x000fe400020006ff */
[----:B------:R-:W-:-:S03]  /*2970*/  ISETP.LT.OR P2, PT, R25, 0x1, !P1 ;  /* 0x000000011900780c */ /* 0x000fc60004f41670 */
[----:B------:R-:W-:-:S05]  /*2980*/  HADD2.F32 R27, -RZ, R27.H0_H0 ;  /* 0x2000001bff1b7230 */ /* 0x000fca0000004100 */
[----:B------:R-:W-:Y:S01]  /*2990*/  FMUL R30, R27, R10 ;  /* 0x0000000a1b1e7220 */ /* 0x000fe20000400000 */
[----:B------:R-:W-:-:S03]  /*29a0*/  PRMT R27, RZ, 0x7610, R27 ;  /* 0x00007610ff1b7816 */ /* 0x000fc6000000001b */
[----:B--2---:R-:W-:-:S05]  /*29b0*/  FFMA R30, R79, R3, R30 ;  /* 0x000000034f1e7223 */ /* 0x004fca000000001e */
[----:B------:R-:W-:-:S05]  /*29c0*/  F2FP.SATFINITE.E4M3.F32.PACK_AB_MERGE_C R31, RZ, R30, RZ ;  /* 0x0000001eff1f723e */ /* 0x000fca00048070ff */
[----:B------:R1:W-:Y:S01]  /*29d0*/  @!P3 STG.E.U8 desc[UR16][R8.64], R31 ;  /* 0x0000001f0800b986 */ /* 0x0003e2000c101110 */
[----:B------:R-:W-:Y:S05]  /*29e0*/  @P2 BRA `(.L_x_37) ;  /* 0x0000000000042947 */ /* 0x000fea0003800000 */
[----:B------:R2:W5:Y:S02]  /*29f0*/  LDG.E.U8 R27, desc[UR16][R12.64+0x1] ;  /* 0x000001100c1b7981 */ /* 0x000564000c1e1100 */
.L_x_37:
[----:B------:R-:W-:Y:S05]  /*2a00*/  BSYNC B1 ;  /* 0x0000000000017941 */ /* 0x000fea0003800000 */
.L_x_36:
[----:B-----5:R-:W-:Y:S01]  /*2a10*/  LOP3.LUT R27, R27, 0xff, RZ, 0xc0, !PT ;  /* 0x000000ff1b1b7812 */ /* 0x020fe200078ec0ff */
[----:B------:R-:W-:Y:S01]  /*2a20*/  BSSY B1, `(.L_x_38) ;  /* 0x0000012000017945 */ /* 0x000fe20003800000 */
[----:B-1----:R-:W-:Y:S02]  /*2a30*/  IADD3 R31, P3, R33, 0x8, RZ ;  /* 0x00000008211f7810 */ /* 0x002fe40007f7e0ff */
[----:B------:R-:W-:Y:S02]  /*2a40*/  F2FP.F16.E4M3.UNPACK_B R27, R27 ;  /* 0x0000001bff1b723e */ /* 0x000fe400020006ff */
[----:B------:R-:W-:Y:S01]  /*2a50*/  ISETP.LT.OR P0, PT, R25, 0x9, !P0 ;  /* 0x000000091900780c */ /* 0x000fe20004701670 */
[----:B------:R-:W-:Y:S02]  /*2a60*/  IMAD.X R28, RZ, RZ, R29, P3 ;  /* 0x000000ffff1c7224 */ /* 0x000fe400018e061d */
[----:B------:R-:W-:Y:S02]  /*2a70*/  HADD2.F32 R27, -RZ, R27.H0_H0 ;  /* 0x2000001bff1b7230 */ /* 0x000fe40000004100 */
[----:B------:R-:W-:-:S02]  /*2a80*/  IMAD R28, R28, UR6, RZ ;  /* 0x000000061c1c7c24 */ /* 0x000fc4000f8e02ff */
[----:B------:R-:W-:-:S04]  /*2a90*/  IMAD.WIDE.U32 R16, R31, UR6, R16 ;  /* 0x000000061f107c25 */ /* 0x000fc8000f8e0010 */
[----:B------:R-:W-:Y:S01]  /*2aa0*/  FMUL R27, R27, R10 ;  /* 0x0000000a1b1b7220 */ /* 0x000fe20000400000 */
[----:B------:R-:W-:-:S03]  /*2ab0*/  IMAD R31, R31, UR7, R28 ;  /* 0x000000071f1f7c24 */ /* 0x000fc6000f8e021c */
[----:B------:R-:W-:Y:S01]  /*2ac0*/  FFMA R27, R78, R3, R27 ;  /* 0x000000034e1b7223 */ /* 0x000fe2000000001b */
[----:B------:R-:W-:-:S04]  /*2ad0*/  IADD3 R16, P3, R16, UR10, RZ ;  /* 0x0000000a10107c10 */ /* 0x000fc8000ff7e0ff */
[----:B------:R-:W-:Y:S02]  /*2ae0*/  F2FP.SATFINITE.E4M3.F32.PACK_AB_MERGE_C R29, RZ, R27, RZ ;  /* 0x0000001bff1d723e */ /* 0x000fe400048070ff */
[----:B------:R-:W-:Y:S02]  /*2af0*/  IADD3.X R17, R17, UR11, R31, P3, !PT ;  /* 0x0000000b11117c10 */ /* 0x000fe40009ffe41f */
[----:B------:R-:W-:Y:S01]  /*2b00*/  PRMT R27, RZ, 0x7610, R27 ;  /* 0x00007610ff1b7816 */ /* 0x000fe2000000001b */
[----:B------:R1:W-:Y:S01]  /*2b10*/  @!P2 STG.E.U8 desc[UR16][R8.64+0x1], R29 ;  /* 0x0000011d0800a986 */ /* 0x0003e2000c101110 */
[----:B------:R-:W-:Y:S05]  /*2b20*/  @P0 BRA `(.L_x_39) ;  /* 0x0000000000040947 */ /* 0x000fea0003800000 */
[----:B------:R3:W5:Y:S02]  /*2b30*/  LDG.E.U8 R27, desc[UR16][R16.64] ;  /* 0x00000010101b7981 */ /* 0x000764000c1e1100 */
.L_x_39:
[----:B------:R-:W-:Y:S05]  /*2b40*/  BSYNC B1 ;  /* 0x0000000000017941 */ /* 0x000fea0003800000 */
.L_x_38:
[----:B-----5:R-:W-:Y:S01]  /*2b50*/  LOP3.LUT R27, R27, 0xff, RZ, 0xc0, !PT ;  /* 0x000000ff1b1b7812 */ /* 0x020fe200078ec0ff */
[----:B------:R-:W-:Y:S01]  /*2b60*/  BSSY B1, `(.L_x_40) ;  /* 0x000000b000017945 */ /* 0x000fe20003800000 */
[----:B------:R-:W-:Y:S02]  /*2b70*/  ISETP.LT.OR P1, PT, R25, 0x9, !P1 ;  /* 0x000000091900780c */ /* 0x000fe40004f21670 */
[----:B------:R-:W-:-:S05]  /*2b80*/  F2FP.F16.E4M3.UNPACK_B R27, R27 ;  /* 0x0000001bff1b723e */ /* 0x000fca00020006ff */
[----:B------:R-:W-:-:S05]  /*2b90*/  HADD2.F32 R27, -RZ, R27.H0_H0 ;  /* 0x2000001bff1b7230 */ /* 0x000fca0000004100 */
[----:B------:R-:W-:Y:S01]  /*2ba0*/  FMUL R28, R27, R10 ;  /* 0x0000000a1b1c7220 */ /* 0x000fe20000400000 */
[----:B------:R-:W-:-:S03]  /*2bb0*/  PRMT R27, RZ, 0x7610, R27 ;  /* 0x00007610ff1b7816 */ /* 0x000fc6000000001b */
[----:B------:R-:W-:-:S05]  /*2bc0*/  FFMA R28, R77, R3, R28 ;  /* 0x000000034d1c7223 */ /* 0x000fca000000001c */
[----:B-1----:R-:W-:-:S05]  /*2bd0*/  F2FP.SATFINITE.E4M3.F32.PACK_AB_MERGE_C R29, RZ, R28, RZ ;  /* 0x0000001cff1d723e */ /* 0x002fca00048070ff */
[----:B------:R1:W-:Y:S01]  /*2be0*/  @!P0 STG.E.U8 desc[UR16][R6.64], R29 ;  /* 0x0000001d06008986 */ /* 0x0003e2000c101110 */
[----:B------:R-:W-:Y:S05]  /*2bf0*/  @P1 BRA `(.L_x_41) ;  /* 0x0000000000041947 */ /* 0x000fea0003800000 */
[----:B------:R4:W5:Y:S02]  /*2c00*/  LDG.E.U8 R27, desc[UR16][R16.64+0x1] ;  /* 0x00000110101b7981 */ /* 0x000964000c1e1100 */
.L_x_41:
[----:B------:R-:W-:Y:S05]  /*2c10*/  BSYNC B1 ;  /* 0x0000000000017941 */ /* 0x000fea0003800000 */
.L_x_40:
[----:B-----5:R-:W-:Y:S01]  /*2c20*/  LOP3.LUT R27, R27, 0xff, RZ, 0xc0, !PT ;  /* 0x000000ff1b1b7812 */ /* 0x020fe200078ec0ff */
[----:B------:R-:W-:Y:S01]  /*2c30*/  BSSY B1, `(.L_x_42) ;  /* 0x000000c000017945 */ /* 0x000fe20003800000 */
[----:B------:R-:W-:Y:S02]  /*2c40*/  ISETP.GE.AND P0, PT, R26, 0x9, PT ;  /* 0x000000091a00780c */ /* 0x000fe40003f06270 */
[----:B------:R-:W-:Y:S02]  /*2c50*/  F2FP.F16.E4M3.UNPACK_B R27, R27 ;  /* 0x0000001bff1b723e */ /* 0x000fe400020006ff */
[----:B------:R-:W-:-:S03]  /*2c60*/  ISETP.LT.OR P2, PT, R25, 0x1, !P0 ;  /* 0x000000011900780c */ /* 0x000fc60004741670 */
[----:B------:R-:W-:-:S05]  /*2c70*/  HADD2.F32 R27, -RZ, R27.H0_H0 ;  /* 0x2000001bff1b7230 */ /* 0x000fca0000004100 */
[----:B------:R-:W-:-:S04]  /*2c80*/  FMUL R27, R27, R10 ;  /* 0x0000000a1b1b7220 */ /* 0x000fc80000400000 */
[----:B------:R-:W-:-:S05]  /*2c90*/  FFMA R27, R76, R3, R27 ;  /* 0x000000034c1b7223 */ /* 0x000fca000000001b */
[----:B-1----:R-:W-:Y:S02]  /*2ca0*/  F2FP.SATFINITE.E4M3.F32.PACK_AB_MERGE_C R29, RZ, R27, RZ ;  /* 0x0000001bff1d723e */ /* 0x002fe400048070ff */
[----:B------:R-:W-:-:S03]  /*2cb0*/  PRMT R27, RZ, 0x7610, R27 ;  /* 0x00007610ff1b7816 */ /* 0x000fc6000000001b */
[----:B------:R1:W-:Y:S01]  /*2cc0*/  @!P1 STG.E.U8 desc[UR16][R6.64+0x1], R29 ;  /* 0x0000011d06009986 */ /* 0x0003e2000c101110 */
[----:B------:R-:W-:Y:S05]  /*2cd0*/  @P2 BRA `(.L_x_43) ;  /* 0x0000000000042947 */ /* 0x000fea0003800000 */
[----:B------:R0:W5:Y:S02]  /*2ce0*/  LDG.E.U8 R27, desc[UR16][R12.64+0x8] ;  /* 0x000008100c1b7981 */ /* 0x000164000c1e1100 */
.L_x_43:
[----:B------:R-:W-:Y:S05]  /*2cf0*/  BSYNC B1 ;  /* 0x0000000000017941 */ /* 0x000fea0003800000 */
.L_x_42:
        /* <DEDUP_REMOVED lines=13> */
.L_x_45:
[----:B------:R-:W-:Y:S05]  /*2dd0*/  BSYNC B1 ;  /* 0x0000000000017941 */ /* 0x000fea0003800000 */
.L_x_44:
[----:B-----5:R-:W-:Y:S01]  /*2de0*/  LOP3.LUT R27, R27, 0xff, RZ, 0xc0, !PT ;  /* 0x000000ff1b1b7812 */ /* 0x020fe200078ec0ff */
[----:B------:R-:W-:Y:S01]  /*2df0*/  BSSY B1, `(.L_x_46) ;  /* 0x000000b000017945 */ /* 0x000fe20003800000 */
[----:B------:R-:W-:Y:S02]  /*2e00*/  ISETP.LT.OR P0, PT, R25, 0x9, !P0 ;  /* 0x000000091900780c */ /* 0x000fe40004701670 */
[----:B------:R-:W-:-:S05]  /*2e10*/  F2FP.F16.E4M3.UNPACK_B R27, R27 ;  /* 0x0000001bff1b723e */ /* 0x000fca00020006ff */
        /* <DEDUP_REMOVED lines=8> */
.L_x_47:
[----:B------:R-:W-:Y:S05]  /*2ea0*/  BSYNC B1 ;  /* 0x0000000000017941 */ /* 0x000fea0003800000 */
.L_x_46:
        /* <DEDUP_REMOVED lines=12> */
.L_x_49:
[----:B------:R-:W-:Y:S05]  /*2f70*/  BSYNC B1 ;  /* 0x0000000000017941 */ /* 0x000fea0003800000 */
.L_x_48:
        /* <DEDUP_REMOVED lines=13> */
.L_x_51:
[----:B------:R-:W-:Y:S05]  /*3050*/  BSYNC B1 ;  /* 0x0000000000017941 */ /* 0x000fea0003800000 */
.L_x_50:
        /* <DEDUP_REMOVED lines=13> */
.L_x_53:
[----:B------:R-:W-:Y:S05]  /*3130*/  BSYNC B1 ;  /* 0x0000000000017941 */ /* 0x000fea0003800000 */
.L_x_52:
        /* <DEDUP_REMOVED lines=12> */
.L_x_55:
[----:B------:R-:W-:Y:S05]  /*3200*/  BSYNC B1 ;  /* 0x0000000000017941 */ /* 0x000fea0003800000 */
.L_x_54:
        /* <DEDUP_REMOVED lines=12> */
.L_x_57:
[----:B------:R-:W-:Y:S05]  /*32d0*/  BSYNC B1 ;  /* 0x0000000000017941 */ /* 0x000fea0003800000 */
.L_x_56:
        /* <DEDUP_REMOVED lines=13> */
.L_x_59:
[----:B------:R-:W-:Y:S05]  /*33b0*/  BSYNC B1 ;  /* 0x0000000000017941 */ /* 0x000fea0003800000 */
.L_x_58:
        /* <DEDUP_REMOVED lines=13> */
.L_x_61:
[----:B------:R-:W-:Y:S05]  /*3490*/  BSYNC B1 ;  /* 0x0000000000017941 */ /* 0x000fea0003800000 */
.L_x_60:
        /* <DEDUP_REMOVED lines=12> */
.L_x_63:
[----:B------:R-:W-:Y:S05]  /*3560*/  BSYNC B1 ;  /* 0x0000000000017941 */ /* 0x000fea0003800000 */
.L_x_62:
        /* <DEDUP_REMOVED lines=12> */
.L_x_65:
[----:B------:R-:W-:Y:S05]  /*3630*/  BSYNC B1 ;  /* 0x0000000000017941 */ /* 0x000fea0003800000 */
.L_x_64:
        /* <DEDUP_REMOVED lines=13> */
.L_x_67:
[----:B------:R-:W-:Y:S05]  /*3710*/  BSYNC B1 ;  /* 0x0000000000017941 */ /* 0x000fea0003800000 */
.L_x_66:
        /* <DEDUP_REMOVED lines=13> */
.L_x_69:
[----:B------:R-:W-:Y:S05]  /*37f0*/  BSYNC B1 ;  /* 0x0000000000017941 */ /* 0x000fea0003800000 */
.L_x_68:
        /* <DEDUP_REMOVED lines=12> */
.L_x_71:
[----:B------:R-:W-:Y:S05]  /*38c0*/  BSYNC B1 ;  /* 0x0000000000017941 */ /* 0x000fea0003800000 */
.L_x_70:
        /* <DEDUP_REMOVED lines=12> */
.L_x_73:
[----:B------:R-:W-:Y:S05]  /*3990*/  BSYNC B1 ;  /* 0x0000000000017941 */ /* 0x000fea0003800000 */
.L_x_72:
        /* <DEDUP_REMOVED lines=13> */
.L_x_75:
[----:B------:R-:W-:Y:S05]  /*3a70*/  BSYNC B1 ;  /* 0x0000000000017941 */ /* 0x000fea0003800000 */
.L_x_74:
        /* <DEDUP_REMOVED lines=13> */
.L_x_77:
[----:B------:R-:W-:Y:S05]  /*3b50*/  BSYNC B1 ;  /* 0x0000000000017941 */ /* 0x000fea0003800000 */
.L_x_76:
        /* <DEDUP_REMOVED lines=12> */
.L_x_79:
[----:B------:R-:W-:Y:S05]  /*3c20*/  BSYNC B1 ;  /* 0x0000000000017941 */ /* 0x000fea0003800000 */
.L_x_78:
[----:B-----5:R-:W-:Y:S01]  /*3c30*/  LOP3.LUT R27, R27, 0xff, RZ, 0xc0, !PT ;  /* 0x000000ff1b1b7812 */ /* 0x020fe200078ec0ff */
[----:B------:R-:W-:Y:S01]  /*3c40*/  BSSY B1, `(.L_x_80) ;  /* 0x000000b000017945 */ /* 0x000fe20003800000 */
[----:B------:R-:W-:Y:S02]  /*3c50*/  ISETP.LT.OR P1, PT, R25, 0x9, !P1 ;  /* 0x000000091900780c */ /* 0x000fe40004f21670 */
[----:B------:R-:W-:-:S05]  /*3c60*/  F2FP.F16.E4M3.UNPACK_B R27, R27 ;  /* 0x0000001bff1b723e */ /* 0x000fca00020006ff */
[----:B------:R-:W-:-:S05]  /*3c70*/  HADD2.F32 R27, -RZ, R27.H0_H0 ;  /* 0x2000001bff1b7230 */ /* 0x000fca0000004100 */
[----:B------:R-:W-:-:S04]  /*3c80*/  FMUL R28, R27, R10 ;  /* 0x0000000a1b1c7220 */ /* 0x000fc80000400000 */
[----:B------:R-:W-:Y:S01]  /*3c90*/  FFMA R28, R23, R3, R28 ;  /* 0x00000003171c7223 */ /* 0x000fe2000000001c */
[----:B------:R-:W-:-:S04]  /*3ca0*/  PRMT R23, RZ, 0x7610, R23 ;  /* 0x00007610ff177816 */ /* 0x000fc80000000017 */
[----:B------:R-:W-:-:S05]  /*3cb0*/  F2FP.SATFINITE.E4M3.F32.PACK_AB_MERGE_C R27, RZ, R28, RZ ;  /* 0x0000001cff1b723e */ /* 0x000fca00048070ff */
[----:B------:R0:W-:Y:S01]  /*3cc0*/  @!P0 STG.E.U8 desc[UR16][R6.64+0x28], R27 ;  /* 0x0000281b06008986 */ /* 0x0001e2000c101110 */
[----:B------:R-:W-:Y:S05]  /*3cd0*/  @P1 BRA `(.L_x_81) ;  /* 0x0000000000041947 */ /* 0x000fea0003800000 */
[----:B------:R0:W5:Y:S02]  /*3ce0*/  LDG.E.U8 R23, desc[UR16][R16.64+0x29] ;  /* 0x0000291010177981 */ /* 0x000164000c1e1100 */
.L_x_81:
[----:B------:R-:W-:Y:S05]  /*3cf0*/  BSYNC B1 ;  /* 0x0000000000017941 */ /* 0x000fea0003800000 */
.L_x_80:
        /* <DEDUP_REMOVED lines=8> */
[----:B0-----:R-:W-:Y:S02]  /*3d80*/  F2FP.SATFINITE.E4M3.F32.PACK_AB_MERGE_C R27, RZ, R23, RZ ;  /* 0x00000017ff1b723e */ /* 0x001fe400048070ff */
[----:B------:R-:W-:-:S03]  /*3d90*/  PRMT R23, RZ, 0x7610, R23 ;  /* 0x00007610ff177816 */ /* 0x000fc60000000017 */
[----:B------:R0:W-:Y:S01]  /*3da0*/  @!P1 STG.E.U8 desc[UR16][R6.64+0x29], R27 ;  /* 0x0000291b06009986 */ /* 0x0001e2000c101110 */
[----:B------:R-:W-:Y:S05]  /*3db0*/  @P2 BRA `(.L_x_83) ;  /* 0x0000000000042947 */ /* 0x000fea0003800000 */
[----:B------:R0:W5:Y:S02]  /*3dc0*/  LDG.E.U8 R23, desc[UR16][R12.64+0x30] ;  /* 0x000030100c177981 */ /* 0x000164000c1e1100 */
.L_x_83:
[----:B------:R-:W-:Y:S05]  /*3dd0*/  BSYNC B1 ;  /* 0x0000000000017941 */ /* 0x000fea0003800000 */
.L_x_82:
[----:B-----5:R-:W-:Y:S01]  /*3de0*/  LOP3.LUT R23, R23, 0xff, RZ, 0xc0, !PT ;  /* 0x000000ff17177812 */ /* 0x020fe200078ec0ff */
[----:B------:R-:W-:Y:S01]  /*3df0*/  BSSY B1, `(.L_x_84) ;  /* 0x000000c000017945 */ /* 0x000fe20003800000 */
[----:B------:R-:W-:Y:S02]  /*3e00*/  ISETP.GE.AND P1, PT, R26, 0x32, PT ;  /* 0x000000321a00780c */ /* 0x000fe40003f26270 */
[----:B------:R-:W-:Y:S02]  /*3e10*/  F2FP.F16.E4M3.UNPACK_B R23, R23 ;  /* 0x00000017ff17723e */ /* 0x000fe400020006ff */
[----:B------:R-:W-:-:S03]  /*3e20*/  ISETP.LT.OR P3, PT, R25, 0x1, !P1 ;  /* 0x000000011900780c */ /* 0x000fc60004f61670 */
        /* <DEDUP_REMOVED lines=8> */
.L_x_85:
[----:B------:R-:W-:Y:S05]  /*3eb0*/  BSYNC B1 ;  /* 0x0000000000017941 */ /* 0x000fea0003800000 */
.L_x_84:
[----:B-----5:R-:W-:Y:S01]  /*3ec0*/  LOP3.LUT R21, R21, 0xff, RZ, 0xc0, !PT ;  /* 0x000000ff15157812 */ /* 0x020fe200078ec0ff */
[----:B------:R-:W-:Y:S01]  /*3ed0*/  BSSY B1, `(.L_x_86) ;  /* 0x000000b000017945 */ /* 0x000fe20003800000 */
[----:B------:R-:W-:Y:S02]  /*3ee0*/  ISETP.LT.OR P0, PT, R25, 0x9, !P0 ;  /* 0x000000091900780c */ /* 0x000fe40004701670 */
[----:B------:R-:W-:-:S05]  /*3ef0*/  F2FP.F16.E4M3.UNPACK_B R21, R21 ;  /* 0x00000015ff15723e */ /* 0x000fca00020006ff */
        /* <DEDUP_REMOVED lines=8> */
.L_x_87:
[----:B------:R-:W-:Y:S05]  /*3f80*/  BSYNC B1 ;  /* 0x0000000000017941 */ /* 0x000fea0003800000 */
.L_x_86:
        /* <DEDUP_REMOVED lines=12> */
.L_x_89:
[----:B------:R-:W-:Y:S05]  /*4050*/  BSYNC B1 ;  /* 0x0000000000017941 */ /* 0x000fea0003800000 */
.L_x_88:
        /* <DEDUP_REMOVED lines=13> */
.L_x_91:
[----:B------:R-:W-:Y:S05]  /*4130*/  BSYNC B1 ;  /* 0x0000000000017941 */ /* 0x000fea0003800000 */
.L_x_90:
        /* <DEDUP_REMOVED lines=13> */
.L_x_93:
[----:B------:R-:W-:Y:S05]  /*4210*/  BSYNC B1 ;  /* 0x0000000000017941 */ /* 0x000fea0003800000 */
.L_x_92:
[----:B-----5:R-:W-:Y:S01]  /*4220*/  LOP3.LUT R15, R15, 0xff, RZ, 0xc0, !PT ;  /* 0x000000ff0f0f7812 */ /* 0x020fe200078ec0ff */
[----:B------:R-:W-:Y:S01]  /*4230*/  BSSY B1, `(.L_x_94) ;  /* 0x000000b000017945 */ /* 0x000fe20003800000 */
[----:B------:R-:W-:Y:S02]  /*4240*/  ISETP.LT.OR P0, PT, R25, 0x9, !P0 ;  /* 0x000000091900780c */ /* 0x000fe40004701670 */
[----:B------:R-:W-:Y:S02]  /*4250*/  F2FP.F16.E4M3.UNPACK_B R15, R15 ;  /* 0x0000000fff0f723e */ /* 0x000fe400020006ff */
[----:B0-2---:R-:W-:-:S03]  /*4260*/  PRMT R12, RZ, 0x7610, R12 ;  /* 0x00007610ff0c7816 */ /* 0x005fc6000000000c */
[----:B------:R-:W-:-:S05]  /*4270*/  HADD2.F32 R15, -RZ, R15.H0_H0 ;  /* 0x2000000fff0f7230 */ /* 0x000fca0000004100 */
[----:B------:R-:W-:-:S04]  /*4280*/  FMUL R15, R15, R10 ;  /* 0x0000000a0f0f7220 */ /* 0x000fc80000400000 */
[----:B------:R-:W-:-:S05]  /*4290*/  FFMA R15, R18, R3, R15 ;  /* 0x00000003120f7223 */ /* 0x000fca000000000f */
[----:B------:R-:W-:-:S05]  /*42a0*/  F2FP.SATFINITE.E4M3.F32.PACK_AB_MERGE_C R15, RZ, R15, RZ ;  /* 0x0000000fff0f723e */ /* 0x000fca00048070ff */
[----:B------:R0:W-:Y:S01]  /*42b0*/  @!P3 STG.E.U8 desc[UR16][R8.64+0x39], R15 ;  /* 0x0000390f0800b986 */ /* 0x0001e2000c101110 */
[----:B------:R-:W-:Y:S05]  /*42c0*/  @P0 BRA `(.L_x_95) ;  /* 0x0000000000040947 */ /* 0x000fea0003800000 */
[----:B------:R2:W5:Y:S02]  /*42d0*/  LDG.E.U8 R12, desc[UR16][R16.64+0x38] ;  /* 0x00003810100c7981 */ /* 0x000564000c1e1100 */
.L_x_95:
[----:B------:R-:W-:Y:S05]  /*42e0*/  BSYNC B1 ;  /* 0x0000000000017941 */ /* 0x000fea0003800000 */
.L_x_94:
[----:B-----5:R-:W-:Y:S01]  /*42f0*/  LOP3.LUT R12, R12, 0xff, RZ, 0xc0, !PT ;  /* 0x000000ff0c0c7812 */ /* 0x020fe200078ec0ff */
[----:B------:R-:W-:Y:S01]  /*4300*/  BSSY B1, `(.L_x_96) ;  /* 0x000000b000017945 */ /* 0x000fe20003800000 */
[----:B------:R-:W-:Y:S02]  /*4310*/  ISETP.LT.OR P1, PT, R25, 0x9, !P1 ;  /* 0x000000091900780c */ /* 0x000fe40004f21670 */
[----:B------:R-:W-:-:S05]  /*4320*/  F2FP.F16.E4M3.UNPACK_B R12, R12 ;  /* 0x0000000cff0c723e */ /* 0x000fca00020006ff */
[----:B01----:R-:W-:-:S05]  /*4330*/  HADD2.F32 R9, -RZ, R12.H0_H0 ;  /* 0x2000000cff097230 */ /* 0x003fca0000004100 */
[----:B------:R-:W-:-:S04]  /*4340*/  FMUL R8, R9, R10 ;  /* 0x0000000a09087220 */ /* 0x000fc80000400000 */
[----:B------:R-:W-:-:S05]  /*4350*/  FFMA R8, R11, R3, R8 ;  /* 0x000000030b087223 */ /* 0x000fca0000000008 */
[----:B------:R-:W-:Y:S02]  /*4360*/  F2FP.SATFINITE.E4M3.F32.PACK_AB_MERGE_C R9, RZ, R8, RZ ;  /* 0x00000008ff09723e */ /* 0x000fe400048070ff */
[----:B------:R-:W-:-:S03]  /*4370*/  PRMT R8, RZ, 0x7610, R8 ;  /* 0x00007610ff087816 */ /* 0x000fc60000000008 */
[----:B------:R0:W-:Y:S01]  /*4380*/  @!P0 STG.E.U8 desc[UR16][R6.64+0x38], R9 ;  /* 0x0000380906008986 */ /* 0x0001e2000c101110 */
[----:B------:R-:W-:Y:S05]  /*4390*/  @P1 BRA `(.L_x_97) ;  /* 0x0000000000041947 */ /* 0x000fea0003800000 */
[----:B------:R1:W5:Y:S02]  /*43a0*/  LDG.E.U8 R8, desc[UR16][R16.64+0x39] ;  /* 0x0000391010087981 */ /* 0x000364000c1e1100 */
.L_x_97:
[----:B------:R-:W-:Y:S05]  /*43b0*/  BSYNC B1 ;  /* 0x0000000000017941 */ /* 0x000fea0003800000 */
.L_x_96:
[----:B------:R-:W-:Y:S05]  /*43c0*/  @P1 BRA `(.L_x_98) ;  /* 0x0000000800601947 */ /* 0x000fea0003800000 */
[----:B-----5:R-:W-:-:S04]  /*43d0*/  LOP3.LUT R8, R8, 0xff, RZ, 0xc0, !PT ;  /* 0x000000ff08087812 */ /* 0x020fc800078ec0ff */
[----:B------:R-:W-:-:S05]  /*43e0*/  F2FP.F16.E4M3.UNPACK_B R8, R8 ;  /* 0x00000008ff08723e */ /* 0x000fca00020006ff */
[----:B0-----:R-:W-:-:S05]  /*43f0*/  HADD2.F32 R9, -RZ, R8.H0_H0 ;  /* 0x20000008ff097230 */ /* 0x001fca0000004100 */
[----:B------:R-:W-:-:S04]  /*4400*/  FMUL R9, R9, R10 ;  /* 0x0000000a09097220 */ /* 0x000fc80000400000 */
[----:B------:R-:W-:-:S05]  /*4410*/  FFMA R9, R14, R3, R9 ;  /* 0x000000030e097223 */ /* 0x000fca0000000009 */
[----:B------:R-:W-:-:S05]  /*4420*/  F2FP.SATFINITE.E4M3.F32.PACK_AB_MERGE_C R9, RZ, R9, RZ ;  /* 0x00000009ff09723e */ /* 0x000fca00048070ff */
[----:B------:R0:W-:Y:S01]  /*4430*/  STG.E.U8 desc[UR16][R6.64+0x39], R9 ;  /* 0x0000390906007986 */ /* 0x0001e2000c101110 */
[----:B------:R-:W-:Y:S05]  /*4440*/  BRA `(.L_x_98) ;  /* 0x0000000800407947 */ /* 0x000fea0003800000 */
.L_x_33:
[C---:B------:R-:W-:Y:S01]  /*4450*/  ISETP.GE.AND P3, PT, R26.reuse, 0x1, PT ;  /* 0x000000011a00780c */ /* 0x040fe20003f66270 */
[-C--:B--2---:R-:W-:Y:S01]  /*4460*/  FMUL R79, R79, R3.reuse ;  /* 0x000000034f4f7220 */ /* 0x084fe20000400000 */
[----:B------:R-:W-:Y:S01]  /*4470*/  ISETP.GE.AND P0, PT, R26, 0x2, PT ;  /* 0x000000021a00780c */ /* 0x000fe20003f06270 */
[-C--:B------:R-:W-:Y:S01]  /*4480*/  FMUL R78, R78, R3.reuse ;  /* 0x000000034e4e7220 */ /* 0x080fe20000400000 */
[----:B------:R-:W-:Y:S01]  /*4490*/  ISETP.LT.OR P1, PT, R25, 0x1, !P3 ;  /* 0x000000011900780c */ /* 0x000fe20005f21670 */
[-C--:B------:R-:W-:Y:S01]  /*44a0*/  FMUL R77, R77, R3.reuse ;  /* 0x000000034d4d7220 */ /* 0x080fe20000400000 */
[C---:B------:R-:W-:Y:S01]  /*44b0*/  ISETP.LT.OR P2, PT, R25.reuse, 0x1, !P0 ;  /* 0x000000011900780c */ /* 0x040fe20004741670 */
[-C--:B------:R-:W-:Y:S01]  /*44c0*/  FMUL R76, R76, R3.reuse ;  /* 0x000000034c4c7220 */ /* 0x080fe20000400000 */
[----:B------:R-:W-:Y:S01]  /*44d0*/  ISETP.LT.OR P3, PT, R25, 0x9, !P3 ;  /* 0x000000091900780c */ /* 0x000fe20005f61670 */
[----:B------:R-:W-:Y:S01]  /*44e0*/  FMUL R75, R75, R3 ;  /* 0x000000034b4b7220 */ /* 0x000fe20000400000 */
[----:B------:R-:W-:Y:S01]  /*44f0*/  F2FP.SATFINITE.E4M3.F32.PACK_AB_MERGE_C R79, RZ, R79, RZ ;  /* 0x0000004fff4f723e */ /* 0x000fe200048070ff */
[-C--:B------:R-:W-:Y:S01]  /*4500*/  FMUL R74, R74, R3.reuse ;  /* 0x000000034a4a7220 */ /* 0x080fe20000400000 */
[----:B------:R-:W-:Y:S01]  /*4510*/  F2FP.SATFINITE.E4M3.F32.PACK_AB_MERGE_C R13, RZ, R78, RZ ;  /* 0x0000004eff0d723e */ /* 0x000fe200048070ff */
[----:B------:R-:W-:Y:S01]  /*4520*/  FMUL R73, R73, R3 ;  /* 0x0000000349497220 */ /* 0x000fe20000400000 */
[----:B------:R-:W-:Y:S01]  /*4530*/  F2FP.SATFINITE.E4M3.F32.PACK_AB_MERGE_C R77, RZ, R77, RZ ;  /* 0x0000004dff4d723e */ /* 0x000fe200048070ff */
[-C--:B------:R-:W-:Y:S01]  /*4540*/  FMUL R72, R72, R3.reuse ;  /* 0x0000000348487220 */ /* 0x080fe20000400000 */
[----:B------:R-:W-:Y:S01]  /*4550*/  ISETP.LT.OR P0, PT, R25, 0x9, !P0 ;  /* 0x000000091900780c */ /* 0x000fe20004701670 */
[----:B------:R-:W-:Y:S01]  /*4560*/  @!P1 STG.E.U8 desc[UR16][R8.64], R79 ;  /* 0x0000004f08009986 */ /* 0x000fe2000c101110 */
[C---:B------:R-:W-:Y:S01]  /*4570*/  ISETP.GE.AND P1, PT, R26.reuse, 0x9, PT ;  /* 0x000000091a00780c */ /* 0x040fe20003f26270 */
[----:B------:R-:W-:Y:S01]  /*4580*/  FMUL R71, R71, R3 ;  /* 0x0000000347477220 */ /* 0x000fe20000400000 */
[----:B------:R-:W-:Y:S01]  /*4590*/  F2FP.SATFINITE.E4M3.F32.PACK_AB_MERGE_C R75, RZ, R75, RZ ;  /* 0x0000004bff4b723e */ /* 0x000fe200048070ff */
[----:B------:R0:W-:Y:S01]  /*45a0*/  @!P2 STG.E.U8 desc[UR16][R8.64+0x1], R13 ;  /* 0x0000010d0800a986 */ /* 0x0001e2000c101110 */
[----:B------:R-:W-:Y:S01]  /*45b0*/  ISETP.GE.AND P2, PT, R26, 0xa, PT ;  /* 0x0000000a1a00780c */ /* 0x000fe20003f46270 */
[-C--:B------:R-:W-:Y:S01]  /*45c0*/  FMUL R70, R70, R3.reuse ;  /* 0x0000000346467220 */ /* 0x080fe20000400000 */
[----:B------:R-:W-:Y:S01]  /*45d0*/  F2FP.SATFINITE.E4M3.F32.PACK_AB_MERGE_C R17, RZ, R74, RZ ;  /* 0x0000004aff11723e */ /* 0x000fe200048070ff */
[----:B------:R-:W-:Y:S01]  /*45e0*/  @!P3 STG.E.U8 desc[UR16][R6.64], R77 ;  /* 0x0000004d0600b986 */ /* 0x000fe2000c101110 */
[C---:B------:R-:W-:Y:S01]  /*45f0*/  ISETP.LT.OR P3, PT, R25.reuse, 0x1, !P1 ;  /* 0x000000011900780c */ /* 0x040fe20004f61670 */
[-C--:B------:R-:W-:Y:S01]  /*4600*/  FMUL R68, R68, R3.reuse ;  /* 0x0000000344447220 */ /* 0x080fe20000400000 */
[----:B------:R-:W-:Y:S01]  /*4610*/  ISETP.LT.OR P5, PT, R25, 0x1, !P2 ;  /* 0x000000011900780c */ /* 0x000fe200057a1670 */
[-C--:B------:R-:W-:Y:S01]  /*4620*/  FMUL R67, R67, R3.reuse ;  /* 0x0000000343437220 */ /* 0x080fe20000400000 */
[----:B------:R-:W-:Y:S01]  /*4630*/  ISETP.LT.OR P1, PT, R25, 0x9, !P1 ;  /* 0x000000091900780c */ /* 0x000fe20004f21670 */
[----:B------:R-:W-:Y:S01]  /*4640*/  FMUL R65, R65, R3 ;  /* 0x0000000341417220 */ /* 0x000fe20000400000 */
[----:B------:R-:W-:Y:S01]  /*4650*/  F2FP.SATFINITE.E4M3.F32.PACK_AB_MERGE_C R73, RZ, R73, RZ ;  /* 0x00000049ff49723e */ /* 0x000fe200048070ff */
[-C--:B------:R-:W-:Y:S01]  /*4660*/  FMUL R66, R66, R3.reuse ;  /* 0x0000000342427220 */ /* 0x080fe20000400000 */
[----:B0-----:R-:W-:Y:S01]  /*4670*/  F2FP.SATFINITE.E4M3.F32.PACK_AB_MERGE_C R13, RZ, R76, RZ ;  /* 0x0000004cff0d723e */ /* 0x001fe200048070ff */
[-C--:B------:R-:W-:Y:S01]  /*4680*/  FMUL R64, R64, R3.reuse ;  /* 0x0000000340407220 */ /* 0x080fe20000400000 */
[----:B------:R-:W-:Y:S01]  /*4690*/  ISETP.LT.OR P2, PT, R25, 0x9, !P2 ;  /* 0x000000091900780c */ /* 0x000fe20005741670 */
[-C--:B------:R-:W-:Y:S01]  /*46a0*/  FMUL R63, R63, R3.reuse ;  /* 0x000000033f3f7220 */ /* 0x080fe20000400000 */
[----:B------:R-:W-:Y:S01]  /*46b0*/  F2FP.SATFINITE.E4M3.F32.PACK_AB_MERGE_C R27, RZ, R72, RZ ;  /* 0x00000048ff1b723e */ /* 0x000fe200048070ff */
[----:B------:R0:W-:Y:S01]  /*46c0*/  @!P0 STG.E.U8 desc[UR16][R6.64+0x1], R13 ;  /* 0x0000010d06008986 */ /* 0x0001e2000c101110 */
[C---:B------:R-:W-:Y:S01]  /*46d0*/  ISETP.GE.AND P0, PT, R26.reuse, 0x11, PT ;  /* 0x000000111a00780c */ /* 0x040fe20003f06270 */
[----:B------:R-:W-:Y:S01]  /*46e0*/  FMUL R61, R61, R3 ;  /* 0x000000033d3d7220 */ /* 0x000fe20000400000 */
[----:B------:R-:W-:Y:S01]  /*46f0*/  F2FP.SATFINITE.E4M3.F32.PACK_AB_MERGE_C R71, RZ, R71, RZ ;  /* 0x00000047ff47723e */ /* 0x000fe200048070ff */
[----:B------:R-:W-:Y:S01]  /*4700*/  @!P3 STG.E.U8 desc[UR16][R8.64+0x8], R75 ;  /* 0x0000084b0800b986 */ /* 0x000fe2000c101110 */
[----:B------:R-:W-:Y:S01]  /*4710*/  ISETP.GE.AND P3, PT, R26, 0x12, PT ;  /* 0x000000121a00780c */ /* 0x000fe20003f66270 */
[----:B------:R-:W-:Y:S01]  /*4720*/  FMUL R62, R62, R3 ;  /* 0x000000033e3e7220 */ /* 0x000fe20000400000 */
[----:B------:R-:W-:Y:S01]  /*4730*/  F2FP.SATFINITE.E4M3.F32.PACK_AB_MERGE_C R67, RZ, R67, RZ ;  /* 0x00000043ff43723e */ /* 0x000fe200048070ff */
[----:B------:R1:W-:Y:S01]  /*4740*/  @!P5 STG.E.U8 desc[UR16][R8.64+0x9], R17 ;  /* 0x000009110800d986 */ /* 0x0003e2000c101110 */
[----:B------:R-:W-:Y:S01]  /*4750*/  ISETP.LT.OR P5, PT, R25, 0x1, !P3 ;  /* 0x000000011900780c */ /* 0x000fe20005fa1670 */
[-C--:B------:R-:W-:Y:S01]  /*4760*/  FMUL R59, R59, R3.reuse ;  /* 0x000000033b3b7220 */ /* 0x080fe20000400000 */
[C---:B------:R-:W-:Y:S01]  /*4770*/  ISETP.LT.OR P3, PT, R25.reuse, 0x9, !P3 ;  /* 0x000000091900780c */ /* 0x040fe20005f61670 */
[----:B------:R-:W-:Y:S01]  /*4780*/  @!P1 STG.E.U8 desc[UR16][R6.64+0x8], R73 ;  /* 0x0000084906009986 */ /* 0x000fe2000c101110 */
[----:B------:R-:W-:Y:S01]  /*4790*/  ISETP.LT.OR P1, PT, R25, 0x1, !P0 ;  /* 0x000000011900780c */ /* 0x000fe20004721670 */
[-C--:B------:R-:W-:Y:S01]  /*47a0*/  FMUL R60, R60, R3.reuse ;  /* 0x000000033c3c7220 */ /* 0x080fe20000400000 */
[----:B0-----:R-:W-:Y:S01]  /*47b0*/  F2FP.SATFINITE.E4M3.F32.PACK_AB_MERGE_C R13, RZ, R70, RZ ;  /* 0x00000046ff0d723e */ /* 0x001fe200048070ff */
[----:B------:R-:W-:Y:S01]  /*47c0*/  @!P2 STG.E.U8 desc[UR16][R6.64+0x9], R27 ;  /* 0x0000091b0600a986 */ /* 0x000fe2000c101110 */
[----:B------:R-:W-:Y:S01]  /*47d0*/  ISETP.GE.AND P2, PT, R26, 0x19, PT ;  /* 0x000000191a00780c */ /* 0x000fe20003f46270 */
[-C--:B------:R-:W-:Y:S01]  /*47e0*/  FMUL R57, R57, R3.reuse ;  /* 0x0000000339397220 */ /* 0x080fe20000400000 */
[C---:B------:R-:W-:Y:S01]  /*47f0*/  ISETP.LT.OR P0, PT, R25.reuse, 0x9, !P0 ;  /* 0x000000091900780c */ /* 0x040fe20004701670 */
[-C--:B------:R-:W-:Y:S01]  /*4800*/  FMUL R58, R58, R3.reuse ;  /* 0x000000033a3a7220 */ /* 0x080fe20000400000 */
[----:B------:R-:W-:Y:S01]  /*4810*/  ISETP.LT.OR P6, PT, R25, 0x1, !P2 ;  /* 0x000000011900780c */ /* 0x000fe200057c1670 */
[----:B------:R0:W-:Y:S01]  /*4820*/  @!P5 STG.E.U8 desc[UR16][R8.64+0x11], R13 ;  /* 0x0000110d0800d986 */ /* 0x0001e2000c101110 */
[----:B-1----:R-:W-:Y:S01]  /*4830*/  F2FP.SATFINITE.E4M3.F32.PACK_AB_MERGE_C R17, RZ, R68, RZ ;  /* 0x00000044ff11723e */ /* 0x002fe200048070ff */
[----:B------:R-:W-:Y:S01]  /*4840*/  FMUL R56, R56, R3 ;  /* 0x0000000338387220 */ /* 0x000fe20000400000 */
[----:B------:R-:W-:Y:S01]  /*4850*/  F2FP.SATFINITE.E4M3.F32.PACK_AB_MERGE_C R65, RZ, R65, RZ ;  /* 0x00000041ff41723e */ /* 0x000fe200048070ff */
[----:B------:R-:W-:Y:S01]  /*4860*/  @!P1 STG.E.U8 desc[UR16][R8.64+0x10], R71 ;  /* 0x0000104708009986 */ /* 0x000fe2000c101110 */
[----:B------:R-:W-:Y:S01]  /*4870*/  ISETP.GE.AND P1, PT, R26, 0x1a, PT ;  /* 0x0000001a1a00780c */ /* 0x000fe20003f26270 */
[-C--:B------:R-:W-:Y:S01]  /*4880*/  FMUL R23, R23, R3.reuse ;  /* 0x0000000317177220 */ /* 0x080fe20000400000 */
[C---:B------:R-:W-:Y:S01]  /*4890*/  ISETP.LT.OR P2, PT, R25.reuse, 0x9, !P2 ;  /* 0x000000091900780c */ /* 0x040fe20005741670 */
[----:B------:R1:W-:Y:S01]  /*48a0*/  @!P3 STG.E.U8 desc[UR16][R6.64+0x11], R17 ;  /* 0x000011110600b986 */ /* 0x0003e2000c101110 */
[----:B------:R-:W-:Y:S01]  /*48b0*/  ISETP.LT.OR P5, PT, R25, 0x1, !P1 ;  /* 0x000000011900780c */ /* 0x000fe20004fa1670 */
[-C--:B------:R-:W-:Y:S01]  /*48c0*/  FMUL R21, R21, R3.reuse ;  /* 0x0000000315157220 */ /* 0x080fe20000400000 */
[----:B------:R-:W-:Y:S01]  /*48d0*/  ISETP.LT.OR P3, PT, R25, 0x9, !P1 ;  /* 0x000000091900780c */ /* 0x000fe20004f61670 */
[----:B------:R-:W-:Y:S01]  /*48e0*/  @!P0 STG.E.U8 desc[UR16][R6.64+0x10], R67 ;  /* 0x0000104306008986 */ /* 0x000fe2000c101110 */
[----:B0-----:R-:W-:Y:S01]  /*48f0*/  F2FP.SATFINITE.E4M3.F32.PACK_AB_MERGE_C R13, RZ, R66, RZ ;  /* 0x00000042ff0d723e */ /* 0x001fe200048070ff */
[-C--:B------:R-:W-:Y:S01]  /*4900*/  FMUL R22, R22, R3.reuse ;  /* 0x0000000316167220 */ /* 0x080fe20000400000 */
[C---:B------:R-:W-:Y:S01]  /*4910*/  ISETP.GE.AND P0, PT, R26.reuse, 0x21, PT ;  /* 0x000000211a00780c */ /* 0x040fe20003f06270 */
[----:B------:R-:W-:Y:S01]  /*4920*/  @!P6 STG.E.U8 desc[UR16][R8.64+0x18], R65 ;  /* 0x000018410800e986 */ /* 0x000fe2000c101110 */
[----:B------:R-:W-:Y:S01]  /*4930*/  ISETP.GE.AND P1, PT, R26, 0x22, PT ;  /* 0x000000221a00780c */ /* 0x000fe20003f26270 */
[-C--:B------:R-:W-:Y:S01]  /*4940*/  FMUL R19, R19, R3.reuse ;  /* 0x0000000313137220 */ /* 0x080fe20000400000 */
[C---:B------:R-:W-:Y:S01]  /*4950*/  ISETP.LT.OR P6, PT, R25.reuse, 0x1, !P0 ;  /* 0x000000011900780c */ /* 0x040fe200047c1670 */
[-C--:B------:R-:W-:Y:S01]  /*4960*/  FMUL R20, R20, R3.reuse ;  /* 0x0000000314147220 */ /* 0x080fe20000400000 */
[----:B-1----:R-:W-:Y:S01]  /*4970*/  F2FP.SATFINITE.E4M3.F32.PACK_AB_MERGE_C R17, RZ, R64, RZ ;  /* 0x00000040ff11723e */ /* 0x002fe200048070ff */
[----:B------:R0:W-:Y:S01]  /*4980*/  @!P5 STG.E.U8 desc[UR16][R8.64+0x19], R13 ;  /* 0x0000190d0800d986 */ /* 0x0001e2000c101110 */
[----:B------:R-:W-:Y:S01]  /*4990*/  ISETP.LT.OR P5, PT, R25, 0x1, !P1 ;  /* 0x000000011900780c */ /* 0x000fe20004fa1670 */
[----:B------:R-:W-:Y:S01]  /*49a0*/  FMUL R15, R15, R3 ;  /* 0x000000030f0f7220 */ /* 0x000fe20000400000 */
[----:B------:R-:W-:Y:S01]  /*49b0*/  F2FP.SATFINITE.E4M3.F32.PACK_AB_MERGE_C R63, RZ, R63, RZ ;  /* 0x0000003fff3f723e */ /* 0x000fe200048070ff */
[----:B------:R1:W-:Y:S01]  /*49c0*/  @!P3 STG.E.U8 desc[UR16][R6.64+0x19], R17 ;  /* 0x000019110600b986 */ /* 0x0003e2000c101110 */
[----:B------:R-:W-:Y:S01]  /*49d0*/  F2FP.SATFINITE.E4M3.F32.PACK_AB_MERGE_C R61, RZ, R61, RZ ;  /* 0x0000003dff3d723e */ /* 0x000fe200048070ff */
[-C--:B------:R-:W-:Y:S01]  /*49e0*/  FMUL R18, R18, R3.reuse ;  /* 0x0000000312127220 */ /* 0x080fe20000400000 */
[----:B------:R-:W-:Y:S01]  /*49f0*/  F2FP.SATFINITE.E4M3.F32.PACK_AB_MERGE_C R27, RZ, R62, RZ ;  /* 0x0000003eff1b723e */ /* 0x000fe200048070ff */
[----:B------:R-:W-:Y:S01]  /*4a00*/  @!P2 STG.E.U8 desc[UR16][R6.64+0x18], R63 ;  /* 0x0000183f0600a986 */ /* 0x000fe2000c101110 */
[----:B------:R-:W-:Y:S01]  /*4a10*/  ISETP.LT.OR P3, PT, R25, 0x9, !P1 ;  /* 0x000000091900780c */ /* 0x000fe20004f61670 */
[-C--:B------:R-:W-:Y:S01]  /*4a20*/  FMUL R11, R11, R3.reuse ;  /* 0x000000030b0b7220 */ /* 0x080fe20000400000 */
[----:B------:R-:W-:Y:S01]  /*4a30*/  ISETP.GE.AND P2, PT, R26, 0x29, PT ;  /* 0x000000291a00780c */ /* 0x000fe20003f46270 */
[----:B------:R-:W-:Y:S01]  /*4a40*/  @!P6 STG.E.U8 desc[UR16][R8.64+0x20], R61 ;  /* 0x0000203d0800e986 */ /* 0x000fe2000c101110 */
[C---:B------:R-:W-:Y:S01]  /*4a50*/  ISETP.LT.OR P0, PT, R25.reuse, 0x9, !P0 ;  /* 0x000000091900780c */ /* 0x040fe20004701670 */
[----:B------:R-:W-:Y:S01]  /*4a60*/  FMUL R14, R14, R3 ;  /* 0x000000030e0e7220 */ /* 0x000fe20000400000 */
[----:B------:R-:W-:Y:S01]  /*4a70*/  ISETP.GE.AND P1, PT, R26, 0x2a, PT ;  /* 0x0000002a1a00780c */ /* 0x000fe20003f26270 */
[----:B------:R-:W-:Y:S01]  /*4a80*/  @!P5 STG.E.U8 desc[UR16][R8.64+0x21], R27 ;  /* 0x0000211b0800d986 */ /* 0x000fe2000c101110 */
[----:B------:R-:W-:-:S02]  /*4a90*/  ISETP.LT.OR P6, PT, R25, 0x1, !P2 ;  /* 0x000000011900780c */ /* 0x000fc400057c1670 */
[C---:B------:R-:W-:Y:S02]  /*4aa0*/  ISETP.LT.OR P5, PT, R25.reuse, 0x1, !P1 ;  /* 0x000000011900780c */ /* 0x040fe40004fa1670 */
[----:B------:R-:W-:Y:S02]  /*4ab0*/  F2FP.SATFINITE.E4M3.F32.PACK_AB_MERGE_C R59, RZ, R59, RZ ;  /* 0x0000003bff3b723e */ /* 0x000fe400048070ff */
[----:B0-----:R-:W-:Y:S02]  /*4ac0*/  F2FP.SATFINITE.E4M3.F32.PACK_AB_MERGE_C R13, RZ, R60, RZ ;  /* 0x0000003cff0d723e */ /* 0x001fe400048070ff */
[----:B------:R-:W-:Y:S01]  /*4ad0*/  F2FP.SATFINITE.E4M3.F32.PACK_AB_MERGE_C R57, RZ, R57, RZ ;  /* 0x00000039ff39723e */ /* 0x000fe200048070ff */
[----:B------:R-:W-:Y:S01]  /*4ae0*/  @!P0 STG.E.U8 desc[UR16][R6.64+0x20], R59 ;  /* 0x0000203b06008986 */ /* 0x000fe2000c101110 */
[----:B-1----:R-:W-:Y:S02]  /*4af0*/  F2FP.SATFINITE.E4M3.F32.PACK_AB_MERGE_C R17, RZ, R58, RZ ;  /* 0x0000003aff11723e */ /* 0x002fe400048070ff */
[C---:B------:R-:W-:Y:S01]  /*4b00*/  ISETP.LT.OR P1, PT, R25.reuse, 0x9, !P1 ;  /* 0x000000091900780c */ /* 0x040fe20004f21670 */
[----:B------:R0:W-:Y:S01]  /*4b10*/  @!P3 STG.E.U8 desc[UR16][R6.64+0x21], R13 ;  /* 0x0000210d0600b986 */ /* 0x0001e2000c101110 */
[----:B------:R-:W-:-:S02]  /*4b20*/  ISETP.LT.OR P2, PT, R25, 0x9, !P2 ;  /* 0x000000091900780c */ /* 0x000fc40005741670 */
[C---:B------:R-:W-:Y:S01]  /*4b30*/  ISETP.GE.AND P3, PT, R26.reuse, 0x31, PT ;  /* 0x000000311a00780c */ /* 0x040fe20003f66270 */
[----:B------:R-:W-:Y:S01]  /*4b40*/  @!P6 STG.E.U8 desc[UR16][R8.64+0x28], R57 ;  /* 0x000028390800e986 */ /* 0x000fe2000c101110 */
[----:B------:R-:W-:Y:S02]  /*4b50*/  ISETP.GE.AND P0, PT, R26, 0x32, PT ;  /* 0x000000321a00780c */ /* 0x000fe40003f06270 */
[----:B------:R-:W-:Y:S01]  /*4b60*/  F2FP.SATFINITE.E4M3.F32.PACK_AB_MERGE_C R23, RZ, R23, RZ ;  /* 0x00000017ff17723e */ /* 0x000fe200048070ff */
[----:B------:R1:W-:Y:S01]  /*4b70*/  @!P5 STG.E.U8 desc[UR16][R8.64+0x29], R17 ;  /* 0x000029110800d986 */ /* 0x0003e2000c101110 */
[C---:B------:R-:W-:Y:S02]  /*4b80*/  ISETP.LT.OR P5, PT, R25.reuse, 0x1, !P3 ;  /* 0x000000011900780c */ /* 0x040fe40005fa1670 */
[----:B------:R-:W-:Y:S02]  /*4b90*/  ISETP.LT.OR P6, PT, R25, 0x1, !P0 ;  /* 0x000000011900780c */ /* 0x000fe400047c1670 */
[----:B0-----:R-:W-:Y:S01]  /*4ba0*/  F2FP.SATFINITE.E4M3.F32.PACK_AB_MERGE_C R13, RZ, R56, RZ ;  /* 0x00000038ff0d723e */ /* 0x001fe200048070ff */
[----:B------:R-:W-:Y:S01]  /*4bb0*/  @!P2 STG.E.U8 desc[UR16][R6.64+0x28], R23 ;  /* 0x000028170600a986 */ /* 0x000fe2000c101110 */
[----:B------:R-:W-:-:S02]  /*4bc0*/  F2FP.SATFINITE.E4M3.F32.PACK_AB_MERGE_C R21, RZ, R21, RZ ;  /* 0x00000015ff15723e */ /* 0x000fc400048070ff */
[C---:B------:R-:W-:Y:S01]  /*4bd0*/  ISETP.GE.AND P2, PT, R26.reuse, 0x3a, PT ;  /* 0x0000003a1a00780c */ /* 0x040fe20003f46270 */
[----:B------:R0:W-:Y:S01]  /*4be0*/  @!P1 STG.E.U8 desc[UR16][R6.64+0x29], R13 ;  /* 0x0000290d06009986 */ /* 0x0001e2000c101110 */
[C---:B------:R-:W-:Y:S02]  /*4bf0*/  ISETP.LT.OR P1, PT, R25.reuse, 0x9, !P3 ;  /* 0x000000091900780c */ /* 0x040fe40005f21670 */
[----:B-1----:R-:W-:Y:S01]  /*4c00*/  F2FP.SATFINITE.E4M3.F32.PACK_AB_MERGE_C R17, RZ, R22, RZ ;  /* 0x00000016ff11723e */ /* 0x002fe200048070ff */
[----:B------:R-:W-:Y:S01]  /*4c10*/  @!P5 STG.E.U8 desc[UR16][R8.64+0x30], R21 ;  /* 0x000030150800d986 */ /* 0x000fe2000c101110 */
[----:B------:R-:W-:Y:S02]  /*4c20*/  ISETP.GE.AND P3, PT, R26, 0x39, PT ;  /* 0x000000391a00780c */ /* 0x000fe40003f66270 */
[C---:B------:R-:W-:Y:S01]  /*4c30*/  ISETP.LT.OR P0, PT, R25.reuse, 0x9, !P0 ;  /* 0x000000091900780c */ /* 0x040fe20004701670 */
[----:B------:R1:W-:Y:S01]  /*4c40*/  @!P6 STG.E.U8 desc[UR16][R8.64+0x31], R17 ;  /* 0x000031110800e986 */ /* 0x0003e2000c101110 */
[----:B------:R-:W-:-:S02]  /*4c50*/  ISETP.LT.OR P5, PT, R25, 0x1, !P3 ;  /* 0x000000011900780c */ /* 0x000fc40005fa1670 */
[C---:B------:R-:W-:Y:S02]  /*4c60*/  ISETP.LT.OR P6, PT, R25.reuse, 0x1, !P2 ;  /* 0x000000011900780c */ /* 0x040fe400057c1670 */
[C---:B------:R-:W-:Y:S02]  /*4c70*/  ISETP.LT.OR P3, PT, R25.reuse, 0x9, !P3 ;  /* 0x000000091900780c */ /* 0x040fe40005f61670 */
[----:B------:R-:W-:Y:S02]  /*4c80*/  ISETP.LT.OR P2, PT, R25, 0x9, !P2 ;  /* 0x000000091900780c */ /* 0x000fe40005741670 */
[----:B------:R-:W-:Y:S02]  /*4c90*/  F2FP.SATFINITE.E4M3.F32.PACK_AB_MERGE_C R19, RZ, R19, RZ ;  /* 0x00000013ff13723e */ /* 0x000fe400048070ff */
[----:B0-----:R-:W-:Y:S02]  /*4ca0*/  F2FP.SATFINITE.E4M3.F32.PACK_AB_MERGE_C R13, RZ, R20, RZ ;  /* 0x00000014ff0d723e */ /* 0x001fe400048070ff */
[----:B------:R-:W-:Y:S01]  /*4cb0*/  F2FP.SATFINITE.E4M3.F32.PACK_AB_MERGE_C R15, RZ, R15, RZ ;  /* 0x0000000fff0f723e */ /* 0x000fe200048070ff */
[----:B------:R0:W-:Y:S01]  /*4cc0*/  @!P1 STG.E.U8 desc[UR16][R6.64+0x30], R19 ;  /* 0x0000301306009986 */ /* 0x0001e2000c101110 */
[----:B-1----:R-:W-:-:S02]  /*4cd0*/  F2FP.SATFINITE.E4M3.F32.PACK_AB_MERGE_C R17, RZ, R18, RZ ;  /* 0x00000012ff11723e */ /* 0x002fc400048070ff */
[----:B------:R-:W-:Y:S01]  /*4ce0*/  F2FP.SATFINITE.E4M3.F32.PACK_AB_MERGE_C R11, RZ, R11, RZ ;  /* 0x0000000bff0b723e */ /* 0x000fe200048070ff */
[----:B------:R0:W-:Y:S01]  /*4cf0*/  @!P0 STG.E.U8 desc[UR16][R6.64+0x31], R13 ;  /* 0x0000310d06008986 */ /* 0x0001e2000c101110 */
[----:B------:R-:W-:-:S03]  /*4d00*/  F2FP.SATFINITE.E4M3.F32.PACK_AB_MERGE_C R21, RZ, R14, RZ ;  /* 0x0000000eff15723e */ /* 0x000fc600048070ff */
[----:B------:R0:W-:Y:S04]  /*4d10*/  @!P5 STG.E.U8 desc[UR16][R8.64+0x38], R15 ;  /* 0x0000380f0800d986 */ /* 0x0001e8000c101110 */
[----:B------:R0:W-:Y:S04]  /*4d20*/  @!P6 STG.E.U8 desc[UR16][R8.64+0x39], R17 ;  /* 0x000039110800e986 */ /* 0x0001e8000c101110 */
[----:B------:R0:W-:Y:S04]  /*4d30*/  @!P3 STG.E.U8 desc[UR16][R6.64+0x38], R11 ;  /* 0x0000380b0600b986 */ /* 0x0001e8000c101110 */
[----:B------:R0:W-:Y:S02]  /*4d40*/  @!P2 STG.E.U8 desc[UR16][R6.64+0x39], R21 ;  /* 0x000039150600a986 */ /* 0x0001e4000c101110 */
.L_x_98:
[----:B------:R-:W-:Y:S05]  /*4d50*/  BSYNC B0 ;  /* 0x0000000000007941 */ /* 0x000fea0003800000 */
.L_x_32:
[----:B------:R-:W-:Y:S01]  /*4d60*/  ULDC UR6, c[0x0][0xc] ;  /* 0x0000030000067ab9 */ /* 0x000fe20000000800 */
[----:B------:R-:W-:Y:S01]  /*4d70*/  ULDC UR7, c[0x0][0x10] ;  /* 0x0000040000077ab9 */ /* 0x000fe20000000800 */
[----:B0-----:R-:W0:Y:S01]  /*4d80*/  LDC R9, c[0x0][0x14] ;  /* 0x00000500ff097b82 */ /* 0x001e220000000800 */
[----:B------:R-:W-:Y:S01]  /*4d90*/  UIMAD.WIDE.U32 UR6, UR6, UR7, URZ ;  /* 0x00000007060672a5 */ /* 0x000fe2000f8e003f */
[----:B------:R-:W-:Y:S02]  /*4da0*/  IMAD.MOV.U32 R6, RZ, RZ, R0 ;  /* 0x000000ffff067224 */ /* 0x000fe400078e0000 */
[----:B------:R-:W-:Y:S02]  /*4db0*/  IMAD.MOV.U32 R7, RZ, RZ, R5 ;  /* 0x000000ffff077224 */ /* 0x000fe400078e0005 */
[----:B------:R-:W-:Y:S02]  /*4dc0*/  IMAD.MOV.U32 R12, RZ, RZ, -0x1 ;  /* 0xffffffffff0c7424 */ /* 0x000fe400078e00ff */
[----:B------:R-:W-:-:S02]  /*4dd0*/  IMAD.MOV.U32 R69, RZ, RZ, -0x1 ;  /* 0xffffffffff457424 */ /* 0x000fc400078e00ff */
[----:B0-----:R-:W-:-:S04]  /*4de0*/  IMAD.WIDE.U32 R6, R9, UR6, R6 ;  /* 0x0000000609067c25 */ /* 0x001fc8000f8e0006 */
[----:B------:R-:W-:Y:S01]  /*4df0*/  IMAD R5, R9, UR7, RZ ;  /* 0x0000000709057c24 */ /* 0x000fe2000f8e02ff */
[----:B------:R-:W-:Y:S01]  /*4e00*/  ULDC.64 UR6, c[0x0][0x650] ;  /* 0x0001940000067ab9 */ /* 0x000fe20000000a00 */
[----:B------:R-:W-:Y:S01]  /*4e10*/  IMAD.MOV.U32 R0, RZ, RZ, R6 ;  /* 0x000000ffff007224 */ /* 0x000fe200078e0006 */
[----:B------:R-:W-:Y:S01]  /*4e20*/  ISETP.GE.U32.AND P0, PT, R6, UR6, PT ;  /* 0x0000000606007c0c */ /* 0x000fe2000bf06070 */
[----:B------:R-:W-:Y:S01]  /*4e30*/  IMAD.IADD R5, R7, 0x1, R5 ;  /* 0x0000000107057824 */ /* 0x000fe200078e0205 */
[----:B------:R-:W-:-:S04]  /*4e40*/  PRMT R7, RZ, 0x7610, R7 ;  /* 0x00007610ff077816 */ /* 0x000fc80000000007 */
[----:B------:R-:W-:-:S13]  /*4e50*/  ISETP.GE.U32.AND.EX P0, PT, R5, UR7, PT, P0 ;  /* 0x0000000705007c0c */ /* 0x000fda000bf06100 */
[----:B------:R-:W-:Y:S05]  /*4e60*/  @P0 BRA `(.L_x_99) ;  /* 0x0000000400640947 */ /* 0x000fea0003800000 */
[----:B------:R-:W0:Y:S01]  /*4e70*/  S2R R20, SR_CTAID.X ;  /* 0x0000000000147919 */ /* 0x000e220000002500 */
[----:B------:R-:W0:Y:S01]  /*4e80*/  LDC.64 R14, c[0x0][0x628] ;  /* 0x00018a00ff0e7b82 */ /* 0x000e220000000a00 */
[----:B------:R-:W-:Y:S01]  /*4e90*/  ULDC UR6, c[0x0][0x150] ;  /* 0x0000540000067ab9 */ /* 0x000fe20000000800 */
[----:B------:R-:W-:Y:S01]  /*4ea0*/  IMAD.MOV.U32 R12, RZ, RZ, R0 ;  /* 0x000000ffff0c7224 */ /* 0x000fe200078e0000 */
[----:B------:R-:W0:Y:S01]  /*4eb0*/  S2R R22, SR_CTAID.Y ;  /* 0x0000000000167919 */ /* 0x000e220000002600 */
[----:B------:R-:W-:-:S04]  /*4ec0*/  IMAD.MOV.U32 R13, RZ, RZ, R5 ;  /* 0x000000ffff0d7224 */ /* 0x000fc800078e0005 */
[----:B------:R-:W0:Y:S08]  /*4ed0*/  LDC R23, c[0x0][0x144] ;  /* 0x00005100ff177b82 */ /* 0x000e300000000800 */
[----:B-1234-:R-:W1:Y:S08]  /*4ee0*/  LDC R16, c[0x0][0x630] ;  /* 0x00018c00ff107b82 */ /* 0x01ee700000000800 */
[----:B------:R-:W2:Y:S01]  /*4ef0*/  LDC.64 R18, c[0x0][0x620] ;  /* 0x00018800ff127b82 */ /* 0x000ea20000000a00 */
[----:B0-----:R-:W-:-:S04]  /*4f00*/  ISETP.NE.U32.AND P0, PT, R14, RZ, PT ;  /* 0x000000ff0e00720c */ /* 0x001fc80003f05070 */
[----:B------:R-:W-:Y:S02]  /*4f10*/  ISETP.NE.AND.EX P0, PT, R15, RZ, PT, P0 ;  /* 0x000000ff0f00720c */ /* 0x000fe40003f05300 */
[----:B------:R-:W-:-:S05]  /*4f20*/  I2FP.F32.U32 R6, R20 ;  /* 0x0000001400067245 */ /* 0x000fca0000201000 */
[----:B------:R-:W-:-:S04]  /*4f30*/  FMUL R6, R6, UR6 ;  /* 0x0000000606067c20 */ /* 0x000fc80008400000 */
[----:B------:R0:W3:Y:S02]  /*4f40*/  F2I.U32.TRUNC.NTZ R21, R6 ;  /* 0x0000000600157305 */ /* 0x0000e4000020f000 */
[----:B-1----:R-:W-:Y:S05]  /*4f50*/  @!P0 BRA `(.L_x_100) ;  /* 0x0000000000288947 */ /* 0x002fea0003800000 */
[----:B------:R-:W1:Y:S02]  /*4f60*/  LDC R7, c[0x0][0x634] ;  /* 0x00018d00ff077b82 */ /* 0x000e640000000800 */
[----:B-1----:R-:W-:-:S05]  /*4f70*/  IADD3 R11, P0, R0, R7, RZ ;  /* 0x00000007000b7210 */ /* 0x002fca0007f1e0ff */
[----:B------:R-:W-:-:S04]  /*4f80*/  IMAD.X R17, RZ, RZ, R5, P0 ;  /* 0x000000ffff117224 */ /* 0x000fc800000e0605 */
[----:B0-----:R-:W-:-:S04]  /*4f90*/  IMAD.WIDE.U32 R6, R17, R14, RZ ;  /* 0x0000000e11067225 */ /* 0x001fc800078e00ff */
[----:B-----5:R-:W-:-:S04]  /*4fa0*/  IMAD.WIDE.U32 R8, P0, R11, R15, R6 ;  /* 0x0000000f0b087225 */ /* 0x020fc80007800006 */
[----:B------:R-:W-:-:S04]  /*4fb0*/  IMAD.WIDE.U32 R6, R11, R14, RZ ;  /* 0x0000000e0b067225 */ /* 0x000fc800078e00ff */
[----:B------:R-:W-:Y:S01]  /*4fc0*/  IMAD.X R13, RZ, RZ, RZ, P0 ;  /* 0x000000ffff0d7224 */ /* 0x000fe200000e06ff */
[----:B------:R-:W-:Y:S01]  /*4fd0*/  IADD3 RZ, P0, R7, R8, RZ ;  /* 0x0000000807ff7210 */ /* 0x000fe20007f1e0ff */
[----:B------:R-:W-:-:S04]  /*4fe0*/  IMAD.MOV.U32 R12, RZ, RZ, R9 ;  /* 0x000000ffff0c7224 */ /* 0x000fc800078e0009 */
[----:B------:R-:W-:-:S08]  /*4ff0*/  IMAD.WIDE.U32.X R12, R17, R15, R12, P0 ;  /* 0x0000000f110c7225 */ /* 0x000fd000000e040c */
.L_x_100:
[-CC-:B------:R-:W-:Y:S01]  /*5000*/  SHF.R.U64 R69, R12, R16.reuse, R13.reuse ;  /* 0x000000100c457219 */ /* 0x180fe2000000120d */
[----:B------:R-:W1:Y:S01]  /*5010*/  LDC.64 R28, c[0x0][0x640] ;  /* 0x00019000ff1c7b82 */ /* 0x000e620000000a00 */
[----:B0-----:R-:W-:Y:S01]  /*5020*/  SHF.R.U32.HI R6, RZ, R16, R13 ;  /* 0x00000010ff067219 */ /* 0x001fe2000001160d */
[----:B---3--:R-:W-:Y:S01]  /*5030*/  IMAD.MOV R21, RZ, RZ, -R21 ;  /* 0x000000ffff157224 */ /* 0x008fe200078e0a15 */
[----:B------:R-:W-:Y:S01]  /*5040*/  IADD3 R9, P0, RZ, -R69, RZ ;  /* 0x80000045ff097210 */ /* 0x000fe20007f1e0ff */
[----:B------:R-:W-:Y:S01]  /*5050*/  ULDC UR6, c[0x0][0x154] ;  /* 0x0000550000067ab9 */ /* 0x000fe20000000800 */
[----:B------:R-:W-:Y:S02]  /*5060*/  IMAD.MOV.U32 R11, RZ, RZ, 0x1 ;  /* 0x00000001ff0b7424 */ /* 0x000fe400078e00ff */
[----:B------:R-:W-:Y:S01]  /*5070*/  IMAD R21, R23, R21, R20 ;  /* 0x0000001517157224 */ /* 0x000fe200078e0214 */
[----:B------:R-:W0:Y:S01]  /*5080*/  LDC R12, c[0x0][0x618] ;  /* 0x00018600ff0c7b82 */ /* 0x000e220000000800 */
[----:B------:R-:W-:-:S02]  /*5090*/  IMAD.X R7, RZ, RZ, ~R6, P0 ;  /* 0x000000ffff077224 */ /* 0x000fc400000e0e06 */
[----:B------:R-:W-:Y:S02]  /*50a0*/  IMAD.MOV.U32 R6, RZ, RZ, R0 ;  /* 0x000000ffff067224 */ /* 0x000fe400078e0000 */
[-C--:B--2--5:R-:W-:Y:S02]  /*50b0*/  IMAD R8, R7, R18.reuse, RZ ;  /* 0x0000001207087224 */ /* 0x0a4fe400078e02ff */
[----:B------:R-:W-:Y:S01]  /*50c0*/  IMAD.MOV.U32 R7, RZ, RZ, R5 ;  /* 0x000000ffff077224 */ /* 0x000fe200078e0005 */
[----:B------:R-:W2:Y:S01]  /*50d0*/  LDC R24, c[0x0][0x608] ;  /* 0x00018200ff187b82 */ /* 0x000ea20000000800 */
[----:B------:R-:W-:-:S04]  /*50e0*/  IMAD.WIDE.U32 R6, R9, R18, R6 ;  /* 0x0000001209067225 */ /* 0x000fc800078e0006 */
[----:B------:R-:W-:-:S03]  /*50f0*/  IMAD R9, R9, R19, R8 ;  /* 0x0000001309097224 */ /* 0x000fc600078e0208 */
[----:B------:R-:W3:Y:S01]  /*5100*/  LDC R26, c[0x0][0x658] ;  /* 0x00019600ff1a7b82 */ /* 0x000ee20000000800 */
[----:B------:R-:W-:Y:S01]  /*5110*/  I2FP.F32.U32 R8, R22 ;  /* 0x0000001600087245 */ /* 0x000fe20000201000 */
[----:B------:R-:W-:Y:S01]  /*5120*/  IMAD.IADD R7, R7, 0x1, R9 ;  /* 0x0000000107077824 */ /* 0x000fe200078e0209 */
[----:B-1----:R-:W-:Y:S01]  /*5130*/  ISETP.NE.U32.AND P0, PT, R28, RZ, PT ;  /* 0x000000ff1c00720c */ /* 0x002fe20003f05070 */
[----:B------:R-:W-:Y:S02]  /*5140*/  IMAD.MOV.U32 R9, RZ, RZ, -0x1 ;  /* 0xffffffffff097424 */ /* 0x000fe400078e00ff */
[----:B------:R-:W-:Y:S02]  /*5150*/  FMUL R8, R8, UR6 ;  /* 0x0000000608087c20 */ /* 0x000fe40008400000 */
[----:B------:R-:W1:Y:S01]  /*5160*/  LDC R19, c[0x0][0x148] ;  /* 0x00005200ff137b82 */ /* 0x000e620000000800 */
[----:B0-----:R-:W-:Y:S01]  /*5170*/  SHF.R.U64 R16, R6, R12, R7 ;  /* 0x0000000c06107219 */ /* 0x001fe20000001207 */
[----:B------:R0:W4:Y:S01]  /*5180*/  F2I.U32.TRUNC.NTZ R17, R8 ;  /* 0x0000000800117305 */ /* 0x000122000020f000 */
[----:B------:R-:W-:-:S02]  /*5190*/  ISETP.NE.AND.EX P0, PT, R29, RZ, PT, P0 ;  /* 0x000000ff1d00720c */ /* 0x000fc40003f05300 */
[----:B------:R-:W-:-:S03]  /*51a0*/  SHF.R.U32.HI R7, RZ, R12, R7 ;  /* 0x0000000cff077219 */ /* 0x000fc60000011607 */
[----:B------:R-:W0:Y:S01]  /*51b0*/  LDC R20, c[0x0][0x600] ;  /* 0x00018000ff147b82 */ /* 0x000e220000000800 */
[-CC-:B--2---:R-:W-:Y:S02]  /*51c0*/  SHF.R.U64 R14, R16, R24.reuse, R7.reuse ;  /* 0x00000018100e7219 */ /* 0x184fe40000001207 */
[----:B------:R-:W-:-:S05]  /*51d0*/  SHF.R.U32.HI R7, RZ, R24, R7 ;  /* 0x00000018ff077219 */ /* 0x000fca0000011607 */
[----:B------:R-:W2:Y:S01]  /*51e0*/  LDC R25, c[0x0][0x648] ;  /* 0x00019200ff197b82 */ /* 0x000ea20000000800 */
[-CC-:B---3--:R-:W-:Y:S02]  /*51f0*/  SHF.R.U64 R18, R14, R26.reuse, R7.reuse ;  /* 0x0000001a0e127219 */ /* 0x188fe40000001207 */
[-C--:B------:R-:W-:Y:S02]  /*5200*/  SHF.L.U32 R9, R9, R26.reuse, RZ ;  /* 0x0000001a09097219 */ /* 0x080fe400000006ff */
[-C--:B------:R-:W-:Y:S01]  /*5210*/  SHF.R.U32.HI R7, RZ, R26.reuse, R7 ;  /* 0x0000001aff077219 */ /* 0x080fe20000011607 */
[----:B------:R-:W-:Y:S01]  /*5220*/  IMAD.MOV.U32 R6, RZ, RZ, R18 ;  /* 0x000000ffff067224 */ /* 0x000fe200078e0012 */
[----:B------:R-:W-:Y:S01]  /*5230*/  SHF.L.U32 R24, R11, R26, RZ ;  /* 0x0000001a0b187219 */ /* 0x000fe200000006ff */
[----:B------:R-:W3:Y:S01]  /*5240*/  LDC R27, c[0x0][0x638] ;  /* 0x00018e00ff1b7b82 */ /* 0x000ee20000000800 */
[----:B------:R-:W-:-:S07]  /*5250*/  LOP3.LUT R23, RZ, R9, RZ, 0x33, !PT ;  /* 0x00000009ff177212 */ /* 0x000fce00078e33ff */
[----:B------:R-:W0:Y:S01]  /*5260*/  LDC R30, c[0x0][0x610] ;  /* 0x00018400ff1e7b82 */ /* 0x000e220000000800 */
[----:B----4-:R-:W-:Y:S05]  /*5270*/  @!P0 BRA `(.L_x_101) ;  /* 0x0000000000288947 */ /* 0x010fea0003800000 */
[----:B------:R-:W4:Y:S02]  /*5280*/  LDC R11, c[0x0][0x64c] ;  /* 0x00019300ff0b7b82 */ /* 0x000f240000000800 */
[----:B----4-:R-:W-:-:S05]  /*5290*/  IADD3 R11, P0, R18, R11, RZ ;  /* 0x0000000b120b7210 */ /* 0x010fca0007f1e0ff */
[----:B------:R-:W-:-:S04]  /*52a0*/  IMAD.X R15, RZ, RZ, R7, P0 ;  /* 0x000000ffff0f7224 */ /* 0x000fc800000e0607 */
[----:B------:R-:W-:-:S04]  /*52b0*/  IMAD.WIDE.U32 R6, R15, R28, RZ ;  /* 0x0000001c0f067225 */ /* 0x000fc800078e00ff */
[----:B0-----:R-:W-:-:S04]  /*52c0*/  IMAD.WIDE.U32 R8, P0, R11, R29, R6 ;  /* 0x0000001d0b087225 */ /* 0x001fc80007800006 */
[----:B------:R-:W-:-:S04]  /*52d0*/  IMAD.WIDE.U32 R6, R11, R28, RZ ;  /* 0x0000001c0b067225 */ /* 0x000fc800078e00ff */
[----:B------:R-:W-:Y:S01]  /*52e0*/  IMAD.X R13, RZ, RZ, RZ, P0 ;  /* 0x000000ffff0d7224 */ /* 0x000fe200000e06ff */
[----:B------:R-:W-:Y:S01]  /*52f0*/  IADD3 RZ, P0, R7, R8, RZ ;  /* 0x0000000807ff7210 */ /* 0x000fe20007f1e0ff */
[----:B------:R-:W-:-:S04]  /*5300*/  IMAD.MOV.U32 R12, RZ, RZ, R9 ;  /* 0x000000ffff0c7224 */ /* 0x000fc800078e0009 */
[----:B------:R-:W-:-:S08]  /*5310*/  IMAD.WIDE.U32.X R6, R15, R29, R12, P0 ;  /* 0x0000001d0f067225 */ /* 0x000fd000000e040c */
.L_x_101:
[----:B--2---:R-:W-:Y:S01]  /*5320*/  SHF.R.U64 R6, R6, R25, R7 ;  /* 0x0000001906067219 */ /* 0x004fe20000001207 */
[----:B0-----:R-:W-:Y:S01]  /*5330*/  VIADD R11, R20, 0xffffffff ;  /* 0xffffffff140b7836 */ /* 0x001fe20000000000 */
[----:B------:R-:W-:Y:S01]  /*5340*/  LOP3.LUT R9, R14, R23, RZ, 0xc0, !PT ;  /* 0x000000170e097212 */ /* 0x000fe200078ec0ff */
[----:B------:R-:W-:Y:S02]  /*5350*/  IMAD.MOV R17, RZ, RZ, -R17 ;  /* 0x000000ffff117224 */ /* 0x000fe400078e0a11 */
[----:B------:R-:W-:Y:S02]  /*5360*/  IMAD.MOV R7, RZ, RZ, -R6 ;  /* 0x000000ffff077224 */ /* 0x000fe400078e0a06 */
[----:B------:R-:W-:Y:S01]  /*5370*/  IMAD R24, R24, R6, R9 ;  /* 0x0000000618187224 */ /* 0x000fe200078e0209 */
[----:B------:R-:W-:Y:S01]  /*5380*/  LOP3.LUT R9, R16, R11, RZ, 0xc0, !PT ;  /* 0x0000000b10097212 */ /* 0x000fe200078ec0ff */
[----:B-1----:R-:W-:Y:S02]  /*5390*/  @P4 IMAD R21, R19, R17, R22 ;  /* 0x0000001113154224 */ /* 0x002fe400078e0216 */
[----:B---3--:R-:W-:-:S02]  /*53a0*/  IMAD R6, R7, R27, R18 ;  /* 0x0000001b07067224 */ /* 0x008fc400078e0212 */
[----:B------:R-:W-:Y:S02]  /*53b0*/  IMAD R24, R24, R30, R21 ;  /* 0x0000001e18187224 */ /* 0x000fe400078e0215 */
[----:B------:R-:W-:Y:S02]  /*53c0*/  IMAD R9, R6, R20, R9 ;  /* 0x0000001406097224 */ /* 0x000fe400078e0209 */
[----:B------:R-:W-:-:S03]  /*53d0*/  IMAD.MOV.U32 R7, RZ, RZ, 0x1 ;  /* 0x00000001ff077424 */ /* 0x000fc600078e00ff */
[----:B------:R-:W-:Y:S02]  /*53e0*/  SEL R12, R9, R24, !P4 ;  /* 0x00000018090c7207 */ /* 0x000fe40006000000 */
[----:B------:R-:W-:-:S07]  /*53f0*/  SEL R24, R24, R9, !P4 ;  /* 0x0000000918187207 */ /* 0x000fce0006000000 */
.L_x_99:
[----:B------:R-:W-:Y:S01]  /*5400*/  LOP3.LUT P0, RZ, R7, 0xff, RZ, 0xc0, !PT ;  /* 0x000000ff07ff7812 */ /* 0x000fe2000780c0ff */
[----:B-1234-:R-:W-:-:S12]  /*5410*/  IMAD.MOV.U32 R16, RZ, RZ, R24 ;  /* 0x000000ffff107224 */ /* 0x01efd800078e0018 */
[----:B------:R-:W-:Y:S05]  /*5420*/  @P0 BRA `(.L_x_102) ;  /* 0xffffffbc00400947 */ /* 0x000fea000383ffff */
[----:B------:R-:W-:Y:S05]  /*5430*/  EXIT ;  /* 0x000000000000794d */ /* 0x000fea0003800000 */
.L_x_4:
[----:B0-----:R-:W-:Y:S01]  /*5440*/  ULDC.64 UR4, c[0x0][0x650] ;  /* 0x0001940000047ab9 */ /* 0x001fe20000000a00 */
        /* <DEDUP_REMOVED lines=25> */
.L_x_104:
[-CC-:B------:R-:W-:Y:S01]  /*55e0*/  SHF.R.U64 R16, R14, R18.reuse, R15.reuse ;  /* 0x000000120e107219 */ /* 0x180fe2000000120f */
[----:B------:R-:W0:Y:S01]  /*55f0*/  LDC R22, c[0x0][0x618] ;  /* 0x00018600ff167b82 */ /* 0x000e220000000800 */
[----:B------:R-:W-:Y:S01]  /*5600*/  SHF.R.U32.HI R7, RZ, R18, R15 ;  /* 0x00000012ff077219 */ /* 0x000fe2000001160f */
[----:B------:R-:W-:Y:S01]  /*5610*/  ULDC UR4, c[0x0][0x150] ;  /* 0x0000540000047ab9 */ /* 0x000fe20000000800 */
[----:B------:R-:W-:Y:S01]  /*5620*/  IADD3 R9, P0, RZ, -R16, RZ ;  /* 0x80000010ff097210 */ /* 0x000fe20007f1e0ff */
[----:B------:R-:W-:Y:S01]  /*5630*/  IMAD.MOV.U32 R10, RZ, RZ, R0 ;  /* 0x000000ffff0a7224 */ /* 0x000fe200078e0000 */
[----:B------:R-:W-:Y:S01]  /*5640*/  I2FP.F32.U32 R12, R6 ;  /* 0x00000006000c7245 */ /* 0x000fe20000201000 */
[----:B------:R-:W-:Y:S02]  /*5650*/  IMAD.MOV.U32 R11, RZ, RZ, R5 ;  /* 0x000000ffff0b7224 */ /* 0x000fe400078e0005 */
[----:B------:R-:W1:Y:S01]  /*5660*/  LDC.64 R24, c[0x0][0x640] ;  /* 0x00019000ff187b82 */ /* 0x000e620000000a00 */
[----:B------:R-:W-:-:S02]  /*5670*/  IMAD.X R7, RZ, RZ, ~R7, P0 ;  /* 0x000000ffff077224 */ /* 0x000fc400000e0e07 */
[----:B------:R-:W-:Y:S01]  /*5680*/  FMUL R13, R12, UR4 ;  /* 0x000000040c0d7c20 */ /* 0x000fe20008400000 */
[----:B------:R-:W-:Y:S01]  /*5690*/  IMAD.WIDE.U32 R10, R9, R20, R10 ;  /* 0x00000014090a7225 */ /* 0x000fe200078e000a */
[----:B------:R-:W-:-:S03]  /*56a0*/  ULDC UR4, c[0x0][0x154] ;  /* 0x0000550000047ab9 */ /* 0x000fc60000000800 */
[----:B------:R-:W-:Y:S01]  /*56b0*/  IMAD R12, R7, R20, RZ ;  /* 0x00000014070c7224 */ /* 0x000fe200078e02ff */
[----:B------:R-:W2:Y:S01]  /*56c0*/  LDC R15, c[0x0][0x144] ;  /* 0x00005100ff0f7b82 */ /* 0x000ea20000000800 */
[----:B------:R-:W3:Y:S02]  /*56d0*/  F2I.U32.TRUNC.NTZ R13, R13 ;  /* 0x0000000d000d7305 */ /* 0x000ee4000020f000 */
[----:B------:R-:W-:Y:S02]  /*56e0*/  IMAD R7, R9, R21, R12 ;  /* 0x0000001509077224 */ /* 0x000fe400078e020c */
[----:B------:R-:W-:Y:S02]  /*56f0*/  IMAD.MOV.U32 R12, RZ, RZ, 0x1 ;  /* 0x00000001ff0c7424 */ /* 0x000fe400078e00ff */
[----:B------:R-:W-:Y:S01]  /*5700*/  IMAD.IADD R7, R11, 0x1, R7 ;  /* 0x000000010b077824 */ /* 0x000fe200078e0207 */
[----:B------:R-:W4:Y:S04]  /*5710*/  LDC R18, c[0x0][0x608] ;  /* 0x00018200ff127b82 */ /* 0x000f280000000800 */
[----:B0-----:R-:W-:-:S02]  /*5720*/  SHF.R.U64 R14, R10, R22, R7 ;  /* 0x000000160a0e7219 */ /* 0x001fc40000001207 */
[----:B------:R-:W-:Y:S02]  /*5730*/  I2FP.F32.U32 R10, R8 ;  /* 0x00000008000a7245 */ /* 0x000fe40000201000 */
[----:B------:R-:W0:Y:S01]  /*5740*/  LDC R23, c[0x0][0x658] ;  /* 0x00019600ff177b82 */ /* 0x000e220000000800 */
[----:B-1----:R-:W-:Y:S01]  /*5750*/  ISETP.NE.U32.AND P0, PT, R24, RZ, PT ;  /* 0x000000ff1800720c */ /* 0x002fe20003f05070 */
[----:B---3--:R-:W-:Y:S01]  /*5760*/  IMAD.MOV R9, RZ, RZ, -R13 ;  /* 0x000000ffff097224 */ /* 0x008fe200078e0a0d */
[----:B------:R-:W-:Y:S01]  /*5770*/  SHF.R.U32.HI R7, RZ, R22, R7 ;  /* 0x00000016ff077219 */ /* 0x000fe20000011607 */
[----:B------:R-:W-:Y:S01]  /*5780*/  FMUL R10, R10, UR4 ;  /* 0x000000040a0a7c20 */ /* 0x000fe20008400000 */
[----:B------:R-:W-:-:S03]  /*5790*/  ISETP.NE.AND.EX P0, PT, R25, RZ, PT, P0 ;  /* 0x000000ff1900720c */ /* 0x000fc60003f05300 */
[----:B------:R-:W1:Y:S01]  /*57a0*/  LDC R21, c[0x0][0x148] ;  /* 0x00005200ff157b82 */ /* 0x000e620000000800 */
[----:B--2---:R-:W-:Y:S01]  /*57b0*/  IMAD R22, R15, R9, R6 ;  /* 0x000000090f167224 */ /* 0x004fe200078e0206 */
[----:B------:R2:W3:Y:S06]  /*57c0*/  F2I.U32.TRUNC.NTZ R19, R10 ;  /* 0x0000000a00137305 */ /* 0x0004ec000020f000 */
[----:B------:R-:W1:Y:S01]  /*57d0*/  LDC R20, c[0x0][0x600] ;  /* 0x00018000ff147b82 */ /* 0x000e620000000800 */
[-CC-:B----4-:R-:W-:Y:S02]  /*57e0*/  SHF.R.U64 R17, R14, R18.reuse, R7.reuse ;  /* 0x000000120e117219 */ /* 0x190fe40000001207 */
[----:B------:R-:W-:Y:S01]  /*57f0*/  SHF.R.U32.HI R6, RZ, R18, R7 ;  /* 0x00000012ff067219 */ /* 0x000fe20000011607 */
[----:B------:R-:W-:-:S04]  /*5800*/  IMAD.MOV.U32 R18, RZ, RZ, -0x1 ;  /* 0xffffffffff127424 */ /* 0x000fc800078e00ff */
[----:B------:R-:W4:Y:S01]  /*5810*/  LDC R26, c[0x0][0x648] ;  /* 0x00019200ff1a7b82 */ /* 0x000f220000000800 */
[-C--:B0-----:R-:W-:Y:S02]  /*5820*/  SHF.L.U32 R9, R18, R23.reuse, RZ ;  /* 0x0000001712097219 */ /* 0x081fe400000006ff */
[-CC-:B------:R-:W-:Y:S02]  /*5830*/  SHF.R.U64 R18, R17, R23.reuse, R6.reuse ;  /* 0x0000001711127219 */ /* 0x180fe40000001206 */
[-C--:B------:R-:W-:Y:S02]  /*5840*/  SHF.R.U32.HI R7, RZ, R23.reuse, R6 ;  /* 0x00000017ff077219 */ /* 0x080fe40000011606 */
[----:B------:R-:W-:Y:S01]  /*5850*/  SHF.L.U32 R23, R12, R23, RZ ;  /* 0x000000170c177219 */ /* 0x000fe200000006ff */
[----:B------:R-:W0:Y:S01]  /*5860*/  LDC R27, c[0x0][0x638] ;  /* 0x00018e00ff1b7b82 */ /* 0x000e220000000800 */
[----:B------:R-:W-:Y:S01]  /*5870*/  LOP3.LUT R28, RZ, R9, RZ, 0x33, !PT ;  /* 0x00000009ff1c7212 */ /* 0x000fe200078e33ff */
[----:B------:R-:W-:-:S06]  /*5880*/  IMAD.MOV.U32 R6, RZ, RZ, R18 ;  /* 0x000000ffff067224 */ /* 0x000fcc00078e0012 */
[----:B------:R-:W0:Y:S01]  /*5890*/  LDC R29, c[0x0][0x610] ;  /* 0x00018400ff1d7b82 */ /* 0x000e220000000800 */
[----:B--23--:R-:W-:Y:S05]  /*58a0*/  @!P0 BRA `(.L_x_105) ;  /* 0x0000000000288947 */ /* 0x00cfea0003800000 */
[----:B------:R-:W2:Y:S02]  /*58b0*/  LDC R9, c[0x0][0x64c] ;  /* 0x00019300ff097b82 */ /* 0x000ea40000000800 */
[----:B--2---:R-:W-:-:S05]  /*58c0*/  IADD3 R9, P0, R18, R9, RZ ;  /* 0x0000000912097210 */ /* 0x004fca0007f1e0ff */
        /* <DEDUP_REMOVED lines=8> */
.L_x_105:
[----:B----4-:R-:W-:Y:S01]  /*5950*/  SHF.R.U64 R7, R6, R26, R7 ;  /* 0x0000001a06077219 */ /* 0x010fe20000001207 */
[----:B-1----:R-:W-:Y:S01]  /*5960*/  VIADD R11, R20, 0xffffffff ;  /* 0xffffffff140b7836 */ /* 0x002fe20000000000 */
[----:B------:R-:W-:Y:S01]  /*5970*/  LOP3.LUT R6, R17, R28, RZ, 0xc0, !PT ;  /* 0x0000001c11067212 */ /* 0x000fe200078ec0ff */
[----:B------:R-:W-:Y:S02]  /*5980*/  IMAD.MOV R19, RZ, RZ, -R19 ;  /* 0x000000ffff137224 */ /* 0x000fe400078e0a13 */
[----:B------:R-:W-:Y:S01]  /*5990*/  IMAD.MOV R9, RZ, RZ, -R7 ;  /* 0x000000ffff097224 */ /* 0x000fe200078e0a07 */
[----:B------:R-:W-:Y:S01]  /*59a0*/  LOP3.LUT R11, R14, R11, RZ, 0xc0, !PT ;  /* 0x0000000b0e0b7212 */ /* 0x000fe200078ec0ff */
[----:B------:R-:W-:Y:S02]  /*59b0*/  @P4 IMAD R22, R21, R19, R8 ;  /* 0x0000001315164224 */ /* 0x000fe400078e0208 */
[----:B------:R-:W-:Y:S02]  /*59c0*/  IMAD R7, R23, R7, R6 ;  /* 0x0000000717077224 */ /* 0x000fe400078e0206 */
[----:B0-----:R-:W-:-:S02]  /*59d0*/  IMAD R6, R9, R27, R18 ;  /* 0x0000001b09067224 */ /* 0x001fc400078e0212 */
[----:B------:R-:W-:Y:S02]  /*59e0*/  IMAD R14, R7, R29, R22 ;  /* 0x0000001d070e7224 */ /* 0x000fe400078e0216 */
[----:B------:R-:W-:Y:S02]  /*59f0*/  IMAD R7, R6, R20, R11 ;  /* 0x0000001406077224 */ /* 0x000fe400078e020b */
[----:B------:R-:W-:Y:S02]  /*5a00*/  IMAD.MOV.U32 R10, RZ, RZ, 0x1 ;  /* 0x00000001ff0a7424 */ /* 0x000fe400078e00ff */
[----:B------:R-:W-:Y:S01]  /*5a10*/  IMAD.MOV.U32 R9, RZ, RZ, R16 ;  /* 0x000000ffff097224 */ /* 0x000fe200078e0010 */
[----:B------:R-:W-:Y:S02]  /*5a20*/  SEL R17, R7, R14, !P4 ;  /* 0x0000000e07117207 */ /* 0x000fe40006000000 */
[----:B------:R-:W-:-:S07]  /*5a30*/  SEL R14, R14, R7, !P4 ;  /* 0x000000070e0e7207 */ /* 0x000fce0006000000 */
.L_x_103:
[----:B------:R-:W-:-:S08]  /*5a40*/  NOP ;  /* 0x0000000000007918 */ /* 0x000fd00000000000 */
[----:B------:R-:W0:-:S00]  /*5a50*/  USETMAXREG.DEALLOC.CTAPOOL 0x28 ;  /* 0x00000028000079c8 */ /* 0x000e0000080e0500 */
[----:B0-----:R-:W-:-:S13]  /*5a60*/  ISETP.NE.AND P0, PT, R3, RZ, PT ;  /* 0x000000ff0300720c */ /* 0x001fda0003f05270 */
[----:B------:R-:W-:Y:S05]  /*5a70*/  @P0 EXIT ;  /* 0x000000000000094d */ /* 0x000fea0003800000 */
[----:B------:R-:W-:Y:S01]  /*5a80*/  LOP3.LUT P0, RZ, R10, 0xff, RZ, 0xc0, !PT ;  /* 0x000000ff0aff7812 */ /* 0x000fe2000780c0ff */
[----:B------:R-:W-:Y:S02]  /*5a90*/  IMAD.MOV.U32 R10, RZ, RZ, 0x1 ;  /* 0x00000001ff0a7424 */ /* 0x000fe400078e00ff */
[----:B------:R-:W-:-:S10]  /*5aa0*/  IMAD.MOV.U32 R13, RZ, RZ, RZ ;  /* 0x000000ffff0d7224 */ /* 0x000fd400078e00ff */
[----:B------:R-:W-:Y:S05]  /*5ab0*/  @!P0 BRA `(.L_x_106) ;  /* 0x0000000c00388947 */ /* 0x000fea0003800000 */
[----:B------:R-:W0:Y:S01]  /*5ac0*/  LDC R3, c[0x0][0x28c] ;  /* 0x0000a300ff037b82 */ /* 0x000e220000000800 */
[----:B------:R-:W-:Y:S01]  /*5ad0*/  ULDC UR5, c[0x0][0x600] ;  /* 0x0001800000057ab9 */ /* 0x000fe20000000800 */
[----:B------:R-:W-:Y:S01]  /*5ae0*/  ULDC UR4, c[0x0][0xc] ;  /* 0x0000030000047ab9 */ /* 0x000fe20000000800 */
[----:B------:R-:W-:Y:S01]  /*5af0*/  UIADD3 UR16, UR5, -0x1, URZ ;  /* 0xffffffff05107890 */ /* 0x000fe2000fffe03f */
[C---:B------:R-:W-:Y:S01]  /*5b00*/  LOP3.LUT P2, RZ, R2.reuse, 0x7f, RZ, 0xc0, !PT ;  /* 0x0000007f02ff7812 */ /* 0x040fe2000784c0ff */
[----:B------:R-:W-:Y:S01]  /*5b10*/  ULDC UR6, c[0x0][0x658] ;  /* 0x0001960000067ab9 */ /* 0x000fe20000000800 */
[----:B------:R-:W-:Y:S01]  /*5b20*/  ULDC UR5, c[0x0][0x10] ;  /* 0x0000040000057ab9 */ /* 0x000fe20000000800 */
[----:B------:R-:W-:Y:S01]  /*5b30*/  UMOV UR7, 0xffffffff ;  /* 0xffffffff00077882 */ /* 0x000fe20000000000 */
[----:B------:R-:W-:Y:S01]  /*5b40*/  UMOV UR8, 0x1 ;  /* 0x0000000100087882 */ /* 0x000fe20000000000 */
[----:B------:R-:W-:Y:S01]  /*5b50*/  UIMAD.WIDE.U32 UR4, UR4, UR5, URZ ;  /* 0x00000005040472a5 */ /* 0x000fe2000f8e003f */
[----:B------:R-:W-:Y:S01]  /*5b60*/  LOP3.LUT P0, RZ, R2, 0x1f, RZ, 0xc0, !PT ;  /* 0x0000001f02ff7812 */ /* 0x000fe2000780c0ff */
[----:B------:R-:W-:Y:S01]  /*5b70*/  USHF.L.U32 UR7, UR7, UR6, URZ ;  /* 0x0000000607077299 */ /* 0x000fe2000800063f */
[----:B------:R-:W-:Y:S01]  /*5b80*/  BSSY B0, `(.L_x_106) ;  /* 0x00000c1000007945 */ /* 0x000fe20003800000 */
[----:B------:R-:W-:Y:S01]  /*5b90*/  USHF.L.U32 UR18, UR8, UR6, URZ ;  /* 0x0000000608127299 */ /* 0x000fe2000800063f */
[----:B------:R-:W-:Y:S01]  /*5ba0*/  IMAD.MOV.U32 R15, RZ, RZ, 0x1 ;  /* 0x00000001ff0f7424 */ /* 0x000fe200078e00ff */
[----:B------:R-:W-:Y:S01]  /*5bb0*/  LOP3.LUT R16, R4, 0x2, RZ, 0xfc, !PT ;  /* 0x0000000204107812 */ /* 0x000fe200078efcff */
[----:B------:R-:W-:Y:S01]  /*5bc0*/  ULDC UR6, c[0x0][0x14] ;  /* 0x0000050000067ab9 */ /* 0x000fe20000000800 */
[----:B------:R-:W-:Y:S01]  /*5bd0*/  PLOP3.LUT P0, PT, P0, P2, PT, 0x8a, 0x0 ;  /* 0x000000000000781c */ /* 0x000fe20000705172 */
[----:B------:R-:W-:Y:S01]  /*5be0*/  UIMAD.WIDE.U32 UR20, UR4, UR6, URZ ;  /* 0x00000006041472a5 */ /* 0x000fe2000f8e003f */
[----:B------:R-:W-:Y:S01]  /*5bf0*/  IMAD.MOV.U32 R10, RZ, RZ, 0x1 ;  /* 0x00000001ff0a7424 */ /* 0x000fe200078e00ff */
[----:B------:R-:W-:Y:S01]  /*5c00*/  UIMAD UR13, UR5, UR6, URZ ;  /* 0x00000006050d72a4 */ /* 0x000fe2000f8e023f */
[----:B------:R-:W-:Y:S01]  /*5c10*/  IMAD.MOV.U32 R13, RZ, RZ, RZ ;  /* 0x000000ffff0d7224 */ /* 0x000fe200078e00ff */
[----:B------:R-:W-:Y:S01]  /*5c20*/  ULOP3.LUT UR17, URZ, UR7, URZ, 0x33, !UPT ;  /* 0x000000073f117292 */ /* 0x000fe2000f8e333f */
[----:B0-----:R-:W-:Y:S01]  /*5c30*/  VIADD R3, R3, 0x3f ;  /* 0x0000003f03037836 */ /* 0x001fe20000000000 */
[----:B------:R-:W-:Y:S01]  /*5c40*/  UIADD3 UR13, UR21, UR13, URZ ;  /* 0x0000000d150d7290 */ /* 0x000fe2000fffe03f */
[----:B------:R-:W-:-:S03]  /*5c50*/  ULDC.64 UR22, c[0x0][0x198] ;  /* 0x0000660000167ab9 */ /* 0x000fc60000000a00 */
[----:B------:R-:W-:-:S04]  /*5c60*/  SHF.R.S32.HI R6, RZ, 0x1f, R3 ;  /* 0x0000001fff067819 */ /* 0x000fc80000011403 */
[----:B------:R-:W-:-:S04]  /*5c70*/  LEA.HI R6, R6, R3, RZ, 0x6 ;  /* 0x0000000306067211 */ /* 0x000fc800078f30ff */
[----:B------:R-:W-:-:S05]  /*5c80*/  SHF.R.S32.HI R12, RZ, 0x6, R6 ;  /* 0x00000006ff0c7819 */ /* 0x000fca0000011406 */
[----:B------:R-:W-:-:S07]  /*5c90*/  VIADD R11, R12, 0x1 ;  /* 0x000000010c0b7836 */ /* 0x000fce0000000000 */
.L_x_118:
[----:B------:R-:W-:-:S03]  /*5ca0*/  UMOV UR4, 0xffffffff ;  /* 0xffffffff00047882 */ /* 0x000fc60000000000 */
[----:B------:R-:W-:Y:S05]  /*5cb0*/  BRA.DIV UR4, `(.L_x_107) ;  /* 0x0000001604a07947 */ /* 0x000fea000b800000 */
[----:B------:R-:W-:-:S13]  /*5cc0*/  ELECT P1, URZ, PT ;  /* 0x00000000003f782f */ /* 0x000fda0003820000 */
.L_x_143:
[----:B------:R-:W0:Y:S01]  /*5cd0*/  LDC R2, c[0x0][0x28c] ;  /* 0x0000a300ff027b82 */ /* 0x000e220000000800 */
[----:B------:R-:W-:Y:S01]  /*5ce0*/  BSSY B1, `(.L_x_108) ;  /* 0x0000037000017945 */ /* 0x000fe20003800000 */
[----:B0-----:R-:W-:-:S13]  /*5cf0*/  ISETP.LT.OR P1, PT, R2, 0x1, !P1 ;  /* 0x000000010200780c */ /* 0x001fda0004f21670 */
[----:B------:R-:W-:Y:S05]  /*5d00*/  @P1 BRA `(.L_x_109) ;  /* 0x0000000000d01947 */ /* 0x000fea0003800000 */
[----:B------:R-:W-:Y:S02]  /*5d10*/  IMAD.SHL.U32 R17, R17, 0x40, RZ ;  /* 0x0000004011117824 */ /* 0x000fe400078e00ff */
[----:B------:R-:W-:Y:S02]  /*5d20*/  IMAD.SHL.U32 R14, R14, 0x80, RZ ;  /* 0x000000800e0e7824 */ /* 0x000fe400078e00ff */
[----:B------:R-:W-:Y:S02]  /*5d30*/  IMAD.MOV.U32 R20, RZ, RZ, RZ ;  /* 0x000000ffff147224 */ /* 0x000fe400078e00ff */
[----:B------:R-:W-:Y:S02]  /*5d40*/  IMAD.MOV.U32 R2, RZ, RZ, R11 ;  /* 0x000000ffff027224 */ /* 0x000fe400078e000b */
[----:B------:R-:W-:Y:S02]  /*5d50*/  IMAD.MOV.U32 R3, RZ, RZ, R10 ;  /* 0x000000ffff037224 */ /* 0x000fe400078e000a */
[----:B------:R-:W-:-:S07]  /*5d60*/  IMAD.MOV.U32 R6, RZ, RZ, R13 ;  /* 0x000000ffff067224 */ /* 0x000fce00078e000d */
.L_x_113:
[----:B------:R-:W0:Y:S01]  /*5d70*/  S2R R8, SR_CgaCtaId ;  /* 0x0000000000087919 */ /* 0x000e220000008800 */
[----:B------:R-:W-:-:S04]  /*5d80*/  MOV R7, 0x400 ;  /* 0x0000040000077802 */ /* 0x000fc80000000f00 */
[----:B0-----:R-:W-:Y:S02]  /*5d90*/  LEA R19, R8, R7, 0x18 ;  /* 0x0000000708137211 */ /* 0x001fe400078ec0ff */
[----:B------:R-:W-:Y:S01]  /*5da0*/  SHF.L.U32 R7, R3, 0x1f, RZ ;  /* 0x0000001f03077819 */ /* 0x000fe200000006ff */
[----:B------:R-:W0:Y:S02]  /*5db0*/  @!P2 LDC R8, c[0x0][0x500] ;  /* 0x00014000ff08ab82 */ /* 0x000e240000000800 */
[----:B------:R-:W-:-:S04]  /*5dc0*/  IMAD R18, R6, 0x8, R19 ;  /* 0x0000000806127824 */ /* 0x000fc800078e0213 */
[----:B------:R-:W1:Y:S02]  /*5dd0*/  SYNCS.PHASECHK.TRANS64.TRYWAIT P1, [R18+URZ+0x90], R7 ;  /* 0x00009007120075a7 */ /* 0x000e64000802017f */
[----:B-1----:R-:W-:Y:S05]  /*5de0*/  @!P1 BRA `(.L_x_110) ;  /* 0x0000001400749947 */ /* 0x002fea0003800000 */
.L_x_144:
[----:B-1----:R-:W-:Y:S01]  /*5df0*/  PRMT R7, R16, 0x9910, RZ ;  /* 0x0000991010077816 */ /* 0x002fe200000000ff */
[----:B0-----:R0:W-:Y:S03]  /*5e00*/  @!P2 SYNCS.ARRIVE.TRANS64 RZ, [R18+URZ], R8 ;  /* 0x0000000812ffa9a7 */ /* 0x0011e6000800003f */
[----:B------:R-:W-:-:S13]  /*5e10*/  ISETP.NE.AND P1, PT, R7, 0x2, PT ;  /* 0x000000020700780c */ /* 0x000fda0003f25270 */
[----:B0-----:R-:W-:Y:S05]  /*5e20*/  @P1 BRA `(.L_x_111) ;  /* 0x0000000000041947 */ /* 0x001fea0003800000 */
[----:B------:R-:W-:Y:S01]  /*5e30*/  BPT.TRAP 0x1 ;  /* 0x000000040000795c */ /* 0x000fe20000300000 */
.L_x_111:
[----:B------:R-:W-:Y:S05]  /*5e40*/  @P0 BRA `(.L_x_112) ;  /* 0x0000000000040947 */ /* 0x000fea0003800000 */
[----:B------:R-:W-:Y:S01]  /*5e50*/  BPT.TRAP 0x1 ;  /* 0x000000040000795c */ /* 0x000fe20000300000 */
.L_x_112:
[--C-:B------:R-:W-:Y:S01]  /*5e60*/  IMAD R7, R6, 0x2000, R19.reuse ;  /* 0x0000200006077824 */ /* 0x100fe200078e0213 */
[----:B------:R-:W-:Y:S01]  /*5e70*/  R2UR UR9, R18 ;  /* 0x00000000120972ca */ /* 0x000fe200000e0000 */
[----:B------:R-:W-:Y:S01]  /*5e80*/  IMAD R19, R6, 0x1000, R19 ;  /* 0x0000100006137824 */ /* 0x000fe200078e0213 */
[----:B------:R-:W-:Y:S01]  /*5e90*/  UIADD3 UR4, UP0, UR22, 0xf0, URZ ;  /* 0x000000f016047890 */ /* 0x000fe2000ff1e03f */
[----:B------:R-:W-:Y:S01]  /*5ea0*/  VIADD R2, R2, 0xffffffff ;  /* 0xffffffff02027836 */ /* 0x000fe20000000000 */
[----:B------:R-:W-:Y:S01]  /*5eb0*/  R2UR UR5, R7 ;  /* 0x00000000070572ca */ /* 0x000fe200000e0000 */
[----:B------:R-:W-:Y:S01]  /*5ec0*/  UIADD3 UR24, UP1, UR22, 0x1f0, URZ ;  /* 0x000001f016187890 */ /* 0x000fe2000ff3e03f */
[----:B------:R-:W-:Y:S01]  /*5ed0*/  R2UR UR8, R19 ;  /* 0x00000000130872ca */ /* 0x000fe200000e0000 */
[----:B------:R-:W-:Y:S01]  /*5ee0*/  VIADD R6, R6, 0x1 ;  /* 0x0000000106067836 */ /* 0x000fe20000000000 */
[----:B------:R-:W-:Y:S01]  /*5ef0*/  R2UR UR11, R14 ;  /* 0x000000000e0b72ca */ /* 0x000fe200000e0000 */
[----:B------:R-:W-:Y:S01]  /*5f00*/  UIADD3.X UR25, URZ, UR23, URZ, UP1, !UPT ;  /* 0x000000173f197290 */ /* 0x000fe20008ffe43f */
[C---:B------:R-:W-:Y:S01]  /*5f10*/  R2UR UR10, R20.reuse ;  /* 0x00000000140a72ca */ /* 0x040fe200000e0000 */
[----:B------:R-:W-:Y:S01]  /*5f20*/  UMOV UR6, 0x0 ;  /* 0x0000000000067882 */ /* 0x000fe20000000000 */
[----:B------:R-:W-:Y:S01]  /*5f30*/  R2UR UR12, R9 ;  /* 0x00000000090c72ca */ /* 0x000fe200000e0000 */
[----:B------:R-:W-:Y:S01]  /*5f40*/  UMOV UR7, 0x10000000 ;  /* 0x1000000000077882 */ /* 0x000fe20000000000 */
[----:B------:R-:W-:Y:S01]  /*5f50*/  R2UR UR19, R17 ;  /* 0x00000000111372ca */ /* 0x000fe200000e0000 */
[----:B------:R-:W-:Y:S01]  /*5f60*/  VIADD R20, R20, 0x40 ;  /* 0x0000004014147836 */ /* 0x000fe20000000000 */
[----:B------:R-:W-:Y:S01]  /*5f70*/  ISETP.GT.AND P3, PT, R2, 0x1, PT ;  /* 0x000000010200780c */ /* 0x000fe20003f64270 */
[----:B------:R-:W-:Y:S01]  /*5f80*/  UIADD3 UR14, UR5, 0x200, URZ ;  /* 0x00000200050e7890 */ /* 0x000fe2000fffe03f */
[----:B------:R-:W-:Y:S01]  /*5f90*/  ISETP.NE.AND P1, PT, R6, 0x12, PT ;  /* 0x000000120600780c */ /* 0x000fe20003f25270 */
[----:B------:R-:W-:-:S02]  /*5fa0*/  UIADD3.X UR5, URZ, UR23, URZ, UP0, !UPT ;  /* 0x000000173f057290 */ /* 0x000fc400087fe43f */
[----:B------:R-:W-:Y:S01]  /*5fb0*/  UIADD3 UR15, UR8, 0x24200, URZ ;  /* 0x00024200080f7890 */ /* 0x000fe2000fffe03f */
[----:B------:R-:W-:Y:S02]  /*5fc0*/  SEL R8, RZ, 0x1, P1 ;  /* 0x00000001ff087807 */ /* 0x000fe40000800000 */
[----:B------:R-:W-:Y:S01]  /*5fd0*/  UMOV UR8, UR14 ;  /* 0x0000000e00087c82 */ /* 0x000fe20008000000 */
[----:B------:R-:W-:Y:S02]  /*5fe0*/  SEL R6, R6, RZ, P1 ;  /* 0x000000ff06067207 */ /* 0x000fe40000800000 */
[----:B------:R-:W-:Y:S01]  /*5ff0*/  LOP3.LUT R3, R3, R8, RZ, 0x3c, !PT ;  /* 0x0000000803037212 */ /* 0x000fe200078e3cff */
[----:B------:R0:W-:Y:S02]  /*6000*/  UTMALDG.3D [UR8], [UR4], desc[UR6] ;  /* 0x00000608040075b4 */ /* 0x0001e40008011000 */
[----:B0-----:R-:W-:Y:S01]  /*6010*/  UMOV UR8, UR15 ;  /* 0x0000000f00087c82 */ /* 0x001fe20008000000 */
[----:B------:R-:W-:-:S02]  /*6020*/  UMOV UR11, UR19 ;  /* 0x00000013000b7c82 */ /* 0x000fc40008000000 */
[----:B------:R0:W-:Y:S02]  /*6030*/  UTMALDG.3D [UR8], [UR24], desc[UR6] ;  /* 0x00000608180075b4 */ /* 0x0001e40008011000 */
[----:B0-----:R-:W-:Y:S05]  /*6040*/  @P3 BRA `(.L_x_113) ;  /* 0xfffffffc00483947 */ /* 0x001fea000383ffff */
.L_x_109:
[----:B------:R-:W-:Y:S05]  /*6050*/  BSYNC B1 ;  /* 0x0000000000017941 */ /* 0x000fea0003800000 */
.L_x_108:
[----:B------:R-:W-:Y:S01]  /*6060*/  LOP3.LUT P3, RZ, R15, 0xff, RZ, 0xc0, !PT ;  /* 0x000000ff0fff7812 */ /* 0x000fe2000786c0ff */
[----:B------:R-:W-:Y:S01]  /*6070*/  IMAD.IADD R6, R12, 0x1, R13 ;  /* 0x000000010c067824 */ /* 0x000fe200078e020d */
[----:B------:R-:W-:Y:S01]  /*6080*/  IADD3 R0, P5, R0, UR20, RZ ;  /* 0x0000001400007c10 */ /* 0x000fe2000ffbe0ff */
[----:B------:R-:W-:Y:S01]  /*6090*/  ULDC.64 UR4, c[0x0][0x650] ;  /* 0x0001940000047ab9 */ /* 0x000fe20000000a00 */
[----:B------:R-:W-:Y:S01]  /*60a0*/  BSSY B1, `(.L_x_114) ;  /* 0x000006c000017945 */ /* 0x000fe20003800000 */
[----:B------:R-:W-:Y:S01]  /*60b0*/  IMAD.MOV.U32 R14, RZ, RZ, -0x1 ;  /* 0xffffffffff0e7424 */ /* 0x000fe200078e00ff */
[----:B------:R-:W-:Y:S01]  /*60c0*/  ISETP.GT.U32.AND P1, PT, R6, 0x11, PT ;  /* 0x000000110600780c */ /* 0x000fe20003f24070 */
[----:B------:R-:W-:Y:S01]  /*60d0*/  IMAD.MOV.U32 R17, RZ, RZ, -0x1 ;  /* 0xffffffffff117424 */ /* 0x000fe200078e00ff */
[----:B------:R-:W-:Y:S01]  /*60e0*/  IADD3.X R5, R5, UR13, RZ, P5, !PT ;  /* 0x0000000d05057c10 */ /* 0x000fe2000affe4ff */
[----:B------:R-:W-:Y:S01]  /*60f0*/  IMAD.MOV.U32 R9, RZ, RZ, -0x1 ;  /* 0xffffffffff097424 */ /* 0x000fe200078e00ff */
[----:B------:R-:W-:-:S02]  /*6100*/  ISETP.LT.U32.AND P1, PT, R12, 0x12, P1 ;  /* 0x000000120c00780c */ /* 0x000fc40000f21070 */
[----:B------:R-:W-:Y:S01]  /*6110*/  PRMT R15, RZ, 0x7610, R15 ;  /* 0x00007610ff0f7816 */ /* 0x000fe2000000000f */
[----:B------:R-:W0:Y:S01]  /*6120*/  @P3 S2R R3, SR_CgaCtaId ;  /* 0x0000000000033919 */ /* 0x000e220000008800 */
[----:B------:R-:W-:-:S04]  /*6130*/  @P3 MOV R2, 0x400 ;  /* 0x0000040000023802 */ /* 0x000fc80000000f00 */
[----:B0-----:R-:W-:Y:S01]  /*6140*/  @P3 LEA R7, R3, R2, 0x18 ;  /* 0x0000000203073211 */ /* 0x001fe200078ec0ff */
[----:B------:R-:W-:-:S03]  /*6150*/  IMAD.WIDE.U32 R2, R6, 0x38e38e39, RZ ;  /* 0x38e38e3906027825 */ /* 0x000fc600078e00ff */
[----:B------:R0:W-:Y:S01]  /*6160*/  @P3 SYNCS.ARRIVE.TRANS64.A1T0 RZ, [R7+URZ+0x138], RZ ;  /* 0x000138ff07ff39a7 */ /* 0x0001e2000810003f */
[----:B------:R-:W-:Y:S02]  /*6170*/  ISETP.GE.U32.AND P3, PT, R12, 0x12, PT ;  /* 0x000000120c00780c */ /* 0x000fe40003f66070 */
[----:B------:R-:W-:Y:S02]  /*6180*/  PRMT R2, RZ, 0x7610, R2 ;  /* 0x00007610ff027816 */ /* 0x000fe40000000002 */
[----:B0-----:R-:W-:Y:S02]  /*6190*/  SHF.R.U32.HI R7, RZ, 0x2, R3 ;  /* 0x00000002ff077819 */ /* 0x001fe40000011603 */
[----:B------:R-:W-:Y:S02]  /*61a0*/  SEL R3, RZ, 0x1, !P1 ;  /* 0x00000001ff037807 */ /* 0x000fe40004800000 */
[----:B------:R-:W-:Y:S01]  /*61b0*/  ISETP.GE.U32.AND P1, PT, R0, UR4, PT ;  /* 0x0000000400007c0c */ /* 0x000fe2000bf26070 */
[----:B------:R-:W-:Y:S01]  /*61c0*/  IMAD R13, R7, -0x12, R6 ;  /* 0xffffffee070d7824 */ /* 0x000fe200078e0206 */
[----:B------:R-:W-:-:S02]  /*61d0*/  LOP3.LUT R10, R10, R3, RZ, 0x3c, !PT ;  /* 0x000000030a0a7212 */ /* 0x000fc400078e3cff */
[----:B------:R-:W-:Y:S02]  /*61e0*/  ISETP.GE.U32.AND.EX P1, PT, R5, UR5, PT, P1 ;  /* 0x0000000505007c0c */ /* 0x000fe4000bf26110 */
[----:B------:R-:W-:-:S11]  /*61f0*/  @P3 LOP3.LUT R10, R10, 0x1, R7, 0x78, !PT ;  /* 0x000000010a0a3812 */ /* 0x000fd600078e7807 */
[----:B------:R-:W-:Y:S05]  /*6200*/  @P1 BRA `(.L_x_115) ;  /* 0x0000000400541947 */ /* 0x000fea0003800000 */
[----:B------:R-:W-:Y:S01]  /*6210*/  ULDC.64 UR4, c[0x0][0x628] ;  /* 0x00018a0000047ab9 */ /* 0x000fe20000000a00 */
[----:B------:R-:W0:Y:S01]  /*6220*/  S2R R17, SR_CTAID.X ;  /* 0x0000000000117919 */ /* 0x000e220000002500 */
[----:B------:R-:W-:Y:S01]  /*6230*/  ISETP.NE.U32.AND P1, PT, RZ, UR4, PT ;  /* 0x00000004ff007c0c */ /* 0x000fe2000bf25070 */
[----:B------:R-:W-:Y:S01]  /*6240*/  ULDC UR7, c[0x0][0x630] ;  /* 0x00018c0000077ab9 */ /* 0x000fe20000000800 */
[----:B------:R-:W-:Y:S01]  /*6250*/  IMAD.MOV.U32 R2, RZ, RZ, R0 ;  /* 0x000000ffff027224 */ /* 0x000fe200078e0000 */
[----:B------:R-:W1:Y:S01]  /*6260*/  S2R R14, SR_CTAID.Y ;  /* 0x00000000000e7919 */ /* 0x000e620000002600 */
[----:B------:R-:W-:Y:S01]  /*6270*/  ISETP.NE.AND.EX P1, PT, RZ, UR5, PT, P1 ;  /* 0x00000005ff007c0c */ /* 0x000fe2000bf25310 */
[----:B------:R-:W-:-:S12]  /*6280*/  IMAD.MOV.U32 R3, RZ, RZ, R5 ;  /* 0x000000ffff037224 */ /* 0x000fd800078e0005 */
[----:B------:R-:W-:Y:S05]  /*6290*/  @!P1 BRA `(.L_x_116) ;  /* 0x0000000000289947 */ /* 0x000fea0003800000 */
[----:B------:R-:W-:Y:S02]  /*62a0*/  ULDC UR6, c[0x0][0x634] ;  /* 0x00018d0000067ab9 */ /* 0x000fe40000000800 */
[----:B------:R-:W-:-:S05]  /*62b0*/  IADD3 R9, P1, R0, UR6, RZ ;  /* 0x0000000600097c10 */ /* 0x000fca000ff3e0ff */
[----:B------:R-:W-:-:S04]  /*62c0*/  IMAD.X R19, RZ, RZ, R5, P1 ;  /* 0x000000ffff137224 */ /* 0x000fc800008e0605 */
[----:B------:R-:W-:-:S04]  /*62d0*/  IMAD.WIDE.U32 R6, R19, UR4, RZ ;  /* 0x0000000413067c25 */ /* 0x000fc8000f8e00ff */
[----:B------:R-:W-:-:S04]  /*62e0*/  IMAD.WIDE.U32 R6, P1, R9, UR5, R6 ;  /* 0x0000000509067c25 */ /* 0x000fc8000f820006 */
[----:B------:R-:W-:-:S04]  /*62f0*/  IMAD.WIDE.U32 R8, R9, UR4, RZ ;  /* 0x0000000409087c25 */ /* 0x000fc8000f8e00ff */
[----:B------:R-:W-:Y:S01]  /*6300*/  IMAD.X R3, RZ, RZ, RZ, P1 ;  /* 0x000000ffff037224 */ /* 0x000fe200008e06ff */
[----:B------:R-:W-:Y:S01]  /*6310*/  IADD3 RZ, P1, R9, R6, RZ ;  /* 0x0000000609ff7210 */ /* 0x000fe20007f3e0ff */
[----:B------:R-:W-:-:S04]  /*6320*/  IMAD.MOV.U32 R2, RZ, RZ, R7 ;  /* 0x000000ffff027224 */ /* 0x000fc800078e0007 */
[----:B------:R-:W-:-:S08]  /*6330*/  IMAD.WIDE.U32.X R2, R19, UR5, R2, P1 ;  /* 0x0000000513027c25 */ /* 0x000fd000088e0402 */
.L_x_116:
[--C-:B------:R-:W-:Y:S01]  /*6340*/  SHF.R.U64 R8, R2, UR7, R3.reuse ;  /* 0x0000000702087c19 */ /* 0x100fe20008001203 */
[----:B------:R-:W-:Y:S01]  /*6350*/  ULDC.64 UR4, c[0x0][0x620] ;  /* 0x0001880000047ab9 */ /* 0x000fe20000000a00 */
[----:B------:R-:W-:Y:S01]  /*6360*/  SHF.R.U32.HI R2, RZ, UR7, R3 ;  /* 0x00000007ff027c19 */ /* 0x000fe20008011603 */
[----:B------:R-:W-:Y:S01]  /*6370*/  IMAD.MOV.U32 R3, RZ, RZ, R5 ;  /* 0x000000ffff037224 */ /* 0x000fe200078e0005 */
[----:B------:R-:W-:Y:S01]  /*6380*/  IADD3 R7, P1, RZ, -R8, RZ ;  /* 0x80000008ff077210 */ /* 0x000fe20007f3e0ff */
[----:B------:R-:W2:Y:S01]  /*6390*/  LDC R22, c[0x0][0x144] ;  /* 0x00005100ff167b82 */ /* 0x000ea20000000800 */
[----:B0-----:R-:W-:Y:S01]  /*63a0*/  I2FP.F32.U32 R9, R17 ;  /* 0x0000001100097245 */ /* 0x001fe20000201000 */
[----:B------:R-:W-:Y:S01]  /*63b0*/  ULDC.64 UR8, c[0x0][0x640] ;  /* 0x0001900000087ab9 */ /* 0x000fe20000000a00 */
[----:B------:R-:W-:Y:S01]  /*63c0*/  ULDC UR6, c[0x0][0x608] ;  /* 0x0001820000067ab9 */ /* 0x000fe20000000800 */
[----:B------:R-:W-:Y:S01]  /*63d0*/  IMAD.X R2, RZ, RZ, ~R2, P1 ;  /* 0x000000ffff027224 */ /* 0x000fe200008e0e02 */
[----:B------:R-:W-:-:S03]  /*63e0*/  ISETP.NE.U32.AND P1, PT, RZ, UR8, PT ;  /* 0x00000008ff007c0c */ /* 0x000fc6000bf25070 */
[----:B------:R-:W-:Y:S01]  /*63f0*/  IMAD R6, R2, UR4, RZ ;  /* 0x0000000402067c24 */ /* 0x000fe2000f8e02ff */
[----:B------:R-:W0:Y:S01]  /*6400*/  LDC R19, c[0x0][0x148] ;  /* 0x00005200ff137b82 */ /* 0x000e220000000800 */
[----:B------:R-:W-:Y:S01]  /*6410*/  IMAD.MOV.U32 R2, RZ, RZ, R0 ;  /* 0x000000ffff027224 */ /* 0x000fe200078e0000 */
[----:B------:R-:W-:-:S03]  /*6420*/  ISETP.NE.AND.EX P1, PT, RZ, UR9, PT, P1 ;  /* 0x00000009ff007c0c */ /* 0x000fc6000bf25310 */
[----:B------:R-:W-:Y:S01]  /*6430*/  IMAD.WIDE.U32 R2, R7, UR4, R2 ;  /* 0x0000000407027c25 */ /* 0x000fe2000f8e0002 */
[----:B------:R-:W-:-:S03]  /*6440*/  ULDC UR4, c[0x0][0x150] ;  /* 0x0000540000047ab9 */ /* 0x000fc60000000800 */
[----:B------:R-:W-:Y:S02]  /*6450*/  IMAD R7, R7, UR5, R6 ;  /* 0x0000000507077c24 */ /* 0x000fe4000f8e0206 */
[----:B------:R-:W-:Y:S01]  /*6460*/  FMUL R6, R9, UR4 ;  /* 0x0000000409067c20 */ /* 0x000fe20008400000 */
[----:B------:R-:W-:Y:S01]  /*6470*/  ULDC UR4, c[0x0][0x618] ;  /* 0x0001860000047ab9 */ /* 0x000fe20000000800 */
[----:B------:R-:W-:Y:S01]  /*6480*/  ULDC UR5, c[0x0][0x154] ;  /* 0x0000550000057ab9 */ /* 0x000fe20000000800 */
[----:B------:R-:W-:-:S03]  /*6490*/  IMAD.IADD R3, R3, 0x1, R7 ;  /* 0x0000000103037824 */ /* 0x000fc600078e0207 */
[----:B------:R-:W3:Y:S02]  /*64a0*/  F2I.U32.TRUNC.NTZ R6, R6 ;  /* 0x0000000600067305 */ /* 0x000ee4000020f000 */
[----:B------:R-:W-:Y:S02]  /*64b0*/  SHF.R.U64 R9, R2, UR4, R3 ;  /* 0x0000000402097c19 */ /* 0x000fe40008001203 */
[----:B-1----:R-:W-:-:S05]  /*64c0*/  I2FP.F32.U32 R2, R14 ;  /* 0x0000000e00027245 */ /* 0x002fca0000201000 */
[----:B------:R-:W-:Y:S01]  /*64d0*/  FMUL R21, R2, UR5 ;  /* 0x0000000502157c20 */ /* 0x000fe20008400000 */
[----:B------:R-:W-:Y:S01]  /*64e0*/  SHF.R.U32.HI R2, RZ, UR4, R3 ;  /* 0x00000004ff027c19 */ /* 0x000fe20008011603 */
[----:B------:R-:W-:-:S03]  /*64f0*/  ULDC UR4, c[0x0][0x658] ;  /* 0x0001960000047ab9 */ /* 0x000fc60000000800 */
[--C-:B------:R-:W-:Y:S01]  /*6500*/  SHF.R.U64 R20, R9, UR6, R2.reuse ;  /* 0x0000000609147c19 */ /* 0x100fe20008001202 */
[----:B------:R-:W1:Y:S01]  /*6510*/  F2I.U32.TRUNC.NTZ R21, R21 ;  /* 0x0000001500157305 */ /* 0x000e62000020f000 */
[----:B------:R-:W-:Y:S01]  /*6520*/  SHF.R.U32.HI R3, RZ, UR6, R2 ;  /* 0x00000006ff037c19 */ /* 0x000fe20008011602 */
[----:B---3--:R-:W-:-:S03]  /*6530*/  IMAD.MOV R6, RZ, RZ, -R6 ;  /* 0x000000ffff067224 */ /* 0x008fc600078e0a06 */
[----:B------:R-:W-:Y:S01]  /*6540*/  SHF.R.U64 R18, R20, UR4, R3 ;  /* 0x0000000414127c19 */ /* 0x000fe20008001203 */
[----:B--2---:R-:W-:Y:S01]  /*6550*/  IMAD R17, R22, R6, R17 ;  /* 0x0000000616117224 */ /* 0x004fe200078e0211 */
[----:B------:R-:W-:-:S03]  /*6560*/  SHF.R.U32.HI R23, RZ, UR4, R3 ;  /* 0x00000004ff177c19 */ /* 0x000fc60008011603 */
[----:B------:R-:W-:Y:S02]  /*6570*/  IMAD.MOV.U32 R2, RZ, RZ, R18 ;  /* 0x000000ffff027224 */ /* 0x000fe400078e0012 */
[----:B------:R-:W-:Y:S01]  /*6580*/  IMAD.MOV.U32 R3, RZ, RZ, R23 ;  /* 0x000000ffff037224 */ /* 0x000fe200078e0017 */
[----:B------:R-:W-:Y:S06]  /*6590*/  @!P1 BRA `(.L_x_117) ;  /* 0x0000000000289947 */ /* 0x000fec0003800000 */
[----:B------:R-:W-:Y:S02]  /*65a0*/  ULDC UR4, c[0x0][0x64c] ;  /* 0x0001930000047ab9 */ /* 0x000fe40000000800 */
[----:B------:R-:W-:-:S05]  /*65b0*/  IADD3 R3, P1, R18, UR4, RZ ;  /* 0x0000000412037c10 */ /* 0x000fca000ff3e0ff */
[----:B------:R-:W-:-:S04]  /*65c0*/  IMAD.X R23, RZ, RZ, R23, P1 ;  /* 0x000000ffff177224 */ /* 0x000fc800008e0617 */
[----:B------:R-:W-:-:S04]  /*65d0*/  IMAD.WIDE.U32 R6, R23, UR8, RZ ;  /* 0x0000000817067c25 */ /* 0x000fc8000f8e00ff */
[----:B------:R-:W-:-:S04]  /*65e0*/  IMAD.WIDE.U32 R6, P1, R3, UR9, R6 ;  /* 0x0000000903067c25 */ /* 0x000fc8000f820006 */
[----:B------:R-:W-:-:S04]  /*65f0*/  IMAD.WIDE.U32 R2, R3, UR8, RZ ;  /* 0x0000000803027c25 */ /* 0x000fc8000f8e00ff */
[----:B------:R-:W-:Y:S01]  /*6600*/  IMAD.MOV.U32 R2, RZ, RZ, R7 ;  /* 0x000000ffff027224 */ /* 0x000fe200078e0007 */
[----:B------:R-:W-:Y:S01]  /*6610*/  IADD3 RZ, P3, R3, R6, RZ ;  /* 0x0000000603ff7210 */ /* 0x000fe20007f7e0ff */
[----:B------:R-:W-:-:S04]  /*6620*/  IMAD.X R3, RZ, RZ, RZ, P1 ;  /* 0x000000ffff037224 */ /* 0x000fc800008e06ff */
[----:B------:R-:W-:-:S08]  /*6630*/  IMAD.WIDE.U32.X R2, R23, UR9, R2, P3 ;  /* 0x0000000917027c25 */ /* 0x000fd000098e0402 */
.L_x_117:
[----:B------:R-:W-:Y:S01]  /*6640*/  ULDC UR4, c[0x0][0x648] ;  /* 0x0001920000047ab9 */ /* 0x000fe20000000800 */
[----:B-1----:R-:W-:Y:S01]  /*6650*/  IMAD.MOV R21, RZ, RZ, -R21 ;  /* 0x000000ffff157224 */ /* 0x002fe200078e0a15 */
[----:B------:R-:W-:Y:S01]  /*6660*/  SHF.R.U64 R3, R2, UR4, R3 ;  /* 0x0000000402037c19 */ /* 0x000fe20008001203 */
[----:B------:R-:W-:Y:S01]  /*6670*/  ULDC UR4, c[0x0][0x638] ;  /* 0x00018e0000047ab9 */ /* 0x000fe20000000800 */
[----:B------:R-:W-:Y:S01]  /*6680*/  LOP3.LUT R20, R20, UR17, RZ, 0xc0, !PT ;  /* 0x0000001114147c12 */ /* 0x000fe2000f8ec0ff */
[----:B0-----:R-:W-:Y:S01]  /*6690*/  @P4 IMAD R17, R19, R21, R14 ;  /* 0x0000001513114224 */ /* 0x001fe200078e020e */
[----:B------:R-:W-:Y:S01]  /*66a0*/  ULDC UR5, c[0x0][0x610] ;  /* 0x0001840000057ab9 */ /* 0x000fe20000000800 */
[----:B------:R-:W-:Y:S02]  /*66b0*/  IMAD.MOV R7, RZ, RZ, -R3 ;  /* 0x000000ffff077224 */ /* 0x000fe400078e0a03 */
[----:B------:R-:W-:Y:S01]  /*66c0*/  IMAD R14, R3, UR18, R20 ;  /* 0x00000012030e7c24 */ /* 0x000fe2000f8e0214 */
[----:B------:R-:W-:Y:S01]  /*66d0*/  LOP3.LUT R3, R9, UR16, RZ, 0xc0, !PT ;  /* 0x0000001009037c12 */ /* 0x000fe2000f8ec0ff */
[----:B------:R-:W-:Y:S01]  /*66e0*/  IMAD R18, R7, UR4, R18 ;  /* 0x0000000407127c24 */ /* 0x000fe2000f8e0212 */
[----:B------:R-:W-:Y:S01]  /*66f0*/  ULDC UR4, c[0x0][0x600] ;  /* 0x0001800000047ab9 */ /* 0x000fe20000000800 */
[----:B------:R-:W-:-:S02]  /*6700*/  IMAD R14, R14, UR5, R17 ;  /* 0x000000050e0e7c24 */ /* 0x000fc4000f8e0211 */
[----:B------:R-:W-:Y:S02]  /*6710*/  IMAD R3, R18, UR4, R3 ;  /* 0x0000000412037c24 */ /* 0x000fe4000f8e0203 */
[----:B------:R-:W-:Y:S02]  /*6720*/  IMAD.MOV.U32 R2, RZ, RZ, 0x1 ;  /* 0x00000001ff027424 */ /* 0x000fe400078e00ff */
[----:B------:R-:W-:Y:S01]  /*6730*/  IMAD.MOV.U32 R9, RZ, RZ, R8 ;  /* 0x000000ffff097224 */ /* 0x000fe200078e0008 */
[----:B------:R-:W-:Y:S02]  /*6740*/  SEL R17, R3, R14, !P4 ;  /* 0x0000000e03117207 */ /* 0x000fe40006000000 */
[----:B------:R-:W-:-:S07]  /*6750*/  SEL R14, R14, R3, !P4 ;  /* 0x000000030e0e7207 */ /* 0x000fce0006000000 */
.L_x_115:
[----:B------:R-:W-:Y:S05]  /*6760*/  BSYNC B1 ;  /* 0x0000000000017941 */ /* 0x000fea0003800000 */
.L_x_114:
[----:B------:R-:W-:-:S13]  /*6770*/  LOP3.LUT P1, RZ, R2, 0xff, RZ, 0xc0, !PT ;  /* 0x000000ff02ff7812 */ /* 0x000fda000782c0ff */
[----:B------:R-:W-:Y:S05]  /*6780*/  @P1 BRA `(.L_x_118) ;  /* 0xfffffff400441947 */ /* 0x000fea000383ffff */
[----:B------:R-:W-:Y:S05]  /*6790*/  BSYNC B0 ;  /* 0x0000000000007941 */ /* 0x000fea0003800000 */
.L_x_106:
[----:B------:R-:W-:-:S03]  /*67a0*/  UMOV UR4, 0xffffffff ;  /* 0xffffffff00047882 */ /* 0x000fc60000000000 */
[----:B------:R-:W-:Y:S05]  /*67b0*/  BRA.DIV UR4, `(.L_x_119) ;  /* 0x0000000e04147947 */ /* 0x000fea000b800000 */
[----:B------:R-:W-:-:S13]  /*67c0*/  ELECT P0, URZ, PT ;  /* 0x00000000003f782f */ /* 0x000fda0003800000 */
.L_x_147:
[----:B------:R-:W-:Y:S04]  /*67d0*/  BSSY B0, `(.L_x_120) ;  /* 0x00000a9000007945 */ /* 0x000fe80003800000 */
[----:B------:R-:W-:Y:S05]  /*67e0*/  @!P0 BRA `(.L_x_121) ;  /* 0x00000008009c8947 */ /* 0x000fea0003800000 */
[----:B------:R-:W-:-:S04]  /*67f0*/  LOP3.LUT R4, R4, 0x2, RZ, 0xfc, !PT ;  /* 0x0000000204047812 */ /* 0x000fc800078efcff */
[----:B------:R-:W-:-:S13]  /*6800*/  ISETP.NE.AND P0, PT, R4, 0x3, PT ;  /* 0x000000030400780c */ /* 0x000fda0003f05270 */
[----:B------:R-:W-:Y:S05]  /*6810*/  @!P0 BRA `(.L_x_122) ;  /* 0x0000000000048947 */ /* 0x000fea0003800000 */
[----:B------:R-:W-:Y:S01]  /*6820*/  BPT.TRAP 0x1 ;  /* 0x000000040000795c */ /* 0x000fe20000300000 */
.L_x_122:
[----:B------:R-:W0:Y:S01]  /*6830*/  S2R R3, SR_CgaCtaId ;  /* 0x0000000000037919 */ /* 0x000e220000008800 */
[----:B------:R-:W-:Y:S02]  /*6840*/  MOV R0, 0x400 ;  /* 0x0000040000007802 */ /* 0x000fe40000000f00 */
[----:B------:R-:W-:Y:S02]  /*6850*/  SHF.L.U32 R2, R10, 0x1f, RZ ;  /* 0x0000001f0a027819 */ /* 0x000fe400000006ff */
[----:B0-----:R-:W-:-:S05]  /*6860*/  LEA R0, R3, R0, 0x18 ;  /* 0x0000000003007211 */ /* 0x001fca00078ec0ff */
[----:B------:R-:W-:-:S04]  /*6870*/  VIADD R0, R0, 0x90 ;  /* 0x0000009000007836 */ /* 0x000fc80000000000 */
[C---:B------:R-:W-:Y:S02]  /*6880*/  IMAD R5, R13.reuse, 0x8, R0 ;  /* 0x000000080d057824 */ /* 0x040fe400078e0200 */
[----:B------:R-:W-:Y:S02]  /*6890*/  VIADD R13, R13, 0x1 ;  /* 0x000000010d0d7836 */ /* 0x000fe40000000000 */
[----:B------:R-:W0:Y:S03]  /*68a0*/  SYNCS.PHASECHK.TRANS64.TRYWAIT P0, [R5+URZ], R2 ;  /* 0x00000002050075a7 */ /* 0x000e26000800017f */
[----:B------:R-:W-:-:S04]  /*68b0*/  ISETP.NE.AND P1, PT, R13, 0x12, PT ;  /* 0x000000120d00780c */ /* 0x000fc80003f25270 */
[----:B------:R-:W-:Y:S02]  /*68c0*/  SEL R3, RZ, 0x1, P1 ;  /* 0x00000001ff037807 */ /* 0x000fe40000800000 */
[----:B------:R-:W-:Y:S02]  /*68d0*/  SEL R13, R13, RZ, P1 ;  /* 0x000000ff0d0d7207 */ /* 0x000fe40000800000 */
[----:B------:R-:W-:-:S03]  /*68e0*/  LOP3.LUT R10, R10, R3, RZ, 0x3c, !PT ;  /* 0x000000030a0a7212 */ /* 0x000fc600078e3cff */
[----:B------:R-:W-:Y:S01]  /*68f0*/  IMAD R7, R13, 0x8, R0 ;  /* 0x000000080d077824 */ /* 0x000fe200078e0200 */
[----:B------:R-:W-:Y:S01]  /*6900*/  SHF.L.U32 R4, R10, 0x1f, RZ ;  /* 0x0000001f0a047819 */ /* 0x000fe200000006ff */
[----:B0-----:R-:W-:Y:S06]  /*6910*/  @!P0 BRA `(.L_x_123) ;  /* 0x0000000800e08947 */ /* 0x001fec0003800000 */
.L_x_148:
[----:B------:R-:W1:Y:S01]  /*6920*/  SYNCS.PHASECHK.TRANS64.TRYWAIT P0, [R7+URZ], R4 ;  /* 0x00000004070075a7 */ /* 0x000e62000800017f */
[----:B0-----:R-:W-:-:S05]  /*6930*/  VIADD R2, R13, 0x1 ;  /* 0x000000010d027836 */ /* 0x001fca0000000000 */
[----:B------:R-:W-:-:S04]  /*6940*/  ISETP.NE.AND P1, PT, R2, 0x12, PT ;  /* 0x000000120200780c */ /* 0x000fc80003f25270 */
[----:B------:R-:W-:Y:S02]  /*6950*/  SEL R3, RZ, 0x1, P1 ;  /* 0x00000001ff037807 */ /* 0x000fe40000800000 */
[----:B------:R-:W-:Y:S02]  /*6960*/  SEL R9, R2, RZ, P1 ;  /* 0x000000ff02097207 */ /* 0x000fe40000800000 */
[----:B------:R-:W-:-:S03]  /*6970*/  LOP3.LUT R10, R10, R3, RZ, 0x3c, !PT ;  /* 0x000000030a0a7212 */ /* 0x000fc600078e3cff */
[----:B------:R-:W-:Y:S01]  /*6980*/  IMAD R6, R9, 0x8, R0 ;  /* 0x0000000809067824 */ /* 0x000fe200078e0200 */
[----:B------:R-:W-:Y:S01]  /*6990*/  SHF.L.U32 R5, R10, 0x1f, RZ ;  /* 0x0000001f0a057819 */ /* 0x000fe200000006ff */
[----:B-1----:R-:W-:Y:S06]  /*69a0*/  @!P0 BRA `(.L_x_124) ;  /* 0x0000000800d08947 */ /* 0x002fec0003800000 */
.L_x_149:
[----:B------:R-:W1:Y:S01]  /*69b0*/  SYNCS.PHASECHK.TRANS64.TRYWAIT P0, [R6+URZ], R5 ;  /* 0x00000005060075a7 */ /* 0x000e62000800017f */
[----:B------:R-:W-:-:S05]  /*69c0*/  VIADD R2, R9, 0x1 ;  /* 0x0000000109027836 */ /* 0x000fca0000000000 */
[----:B------:R-:W-:-:S04]  /*69d0*/  ISETP.NE.AND P1, PT, R2, 0x12, PT ;  /* 0x000000120200780c */ /* 0x000fc80003f25270 */
[----:B------:R-:W-:Y:S02]  /*69e0*/  SEL R3, RZ, 0x1, P1 ;  /* 0x00000001ff037807 */ /* 0x000fe40000800000 */
[----:B0-----:R-:W-:Y:S02]  /*69f0*/  SEL R7, R2, RZ, P1 ;  /* 0x000000ff02077207 */ /* 0x001fe40000800000 */
[----:B------:R-:W-:-:S03]  /*6a00*/  LOP3.LUT R10, R10, R3, RZ, 0x3c, !PT ;  /* 0x000000030a0a7212 */ /* 0x000fc600078e3cff */
[----:B------:R-:W-:Y:S01]  /*6a10*/  IMAD R9, R7, 0x8, R0 ;  /* 0x0000000807097824 */ /* 0x000fe200078e0200 */
[----:B------:R-:W-:Y:S01]  /*6a20*/  SHF.L.U32 R4, R10, 0x1f, RZ ;  /* 0x0000001f0a047819 */ /* 0x000fe200000006ff */
[----:B-1----:R-:W-:Y:S06]  /*6a30*/  @!P0 BRA `(.L_x_125) ;  /* 0x0000000800c08947 */ /* 0x002fec0003800000 */
.L_x_150:
[----:B------:R-:W1:Y:S01]  /*6a40*/  SYNCS.PHASECHK.TRANS64.TRYWAIT P0, [R9+URZ], R4 ;  /* 0x00000004090075a7 */ /* 0x000e62000800017f */
[----:B------:R-:W-:-:S05]  /*6a50*/  VIADD R2, R7, 0x1 ;  /* 0x0000000107027836 */ /* 0x000fca0000000000 */
[----:B------:R-:W-:-:S04]  /*6a60*/  ISETP.NE.AND P1, PT, R2, 0x12, PT ;  /* 0x000000120200780c */ /* 0x000fc80003f25270 */
[----:B------:R-:W-:Y:S02]  /*6a70*/  SEL R3, RZ, 0x1, P1 ;  /* 0x00000001ff037807 */ /* 0x000fe40000800000 */
[----:B------:R-:W-:Y:S02]  /*6a80*/  SEL R7, R2, RZ, P1 ;  /* 0x000000ff02077207 */ /* 0x000fe40000800000 */
[----:B------:R-:W-:-:S03]  /*6a90*/  LOP3.LUT R10, R10, R3, RZ, 0x3c, !PT ;  /* 0x000000030a0a7212 */ /* 0x000fc600078e3cff */
[----:B0-----:R-:W-:Y:S01]  /*6aa0*/  IMAD R6, R7, 0x8, R0 ;  /* 0x0000000807067824 */ /* 0x001fe200078e0200 */
[----:B------:R-:W-:Y:S01]  /*6ab0*/  SHF.L.U32 R5, R10, 0x1f, RZ ;  /* 0x0000001f0a057819 */ /* 0x000fe200000006ff */
[----:B-1----:R-:W-:Y:S06]  /*6ac0*/  @!P0 BRA `(.L_x_126) ;  /* 0x0000000800b08947 */ /* 0x002fec0003800000 */
.L_x_151:
        /* <DEDUP_REMOVED lines=9> */
.L_x_152:
        /* <DEDUP_REMOVED lines=9> */
.L_x_153:
        /* <DEDUP_REMOVED lines=9> */
.L_x_154:
        /* <DEDUP_REMOVED lines=9> */
.L_x_155:
        /* <DEDUP_REMOVED lines=9> */
.L_x_156:
        /* <DEDUP_REMOVED lines=9> */
.L_x_157:
        /* <DEDUP_REMOVED lines=9> */
.L_x_158:
        /* <DEDUP_REMOVED lines=9> */
.L_x_159:
        /* <DEDUP_REMOVED lines=9> */
.L_x_160:
        /* <DEDUP_REMOVED lines=9> */
.L_x_161:
        /* <DEDUP_REMOVED lines=9> */
.L_x_162:
        /* <DEDUP_REMOVED lines=9> */
.L_x_163:
[----:B------:R-:W1:Y:S01]  /*7190*/  SYNCS.PHASECHK.TRANS64.TRYWAIT P0, [R6+URZ], R5 ;  /* 0x00000005060075a7 */ /* 0x000e62000800017f */
[----:B------:R-:W-:-:S05]  /*71a0*/  VIADD R2, R7, 0x1 ;  /* 0x0000000107027836 */ /* 0x000fca0000000000 */
[----:B------:R-:W-:-:S04]  /*71b0*/  ISETP.NE.AND P1, PT, R2, 0x12, PT ;  /* 0x000000120200780c */ /* 0x000fc80003f25270 */
[----:B0-----:R-:W-:Y:S02]  /*71c0*/  SEL R4, RZ, 0x1, P1 ;  /* 0x00000001ff047807 */ /* 0x001fe40000800000 */
[----:B------:R-:W-:Y:S02]  /*71d0*/  SEL R3, R2, RZ, P1 ;  /* 0x000000ff02037207 */ /* 0x000fe40000800000 */
[----:B------:R-:W-:Y:S01]  /*71e0*/  LOP3.LUT R4, R11, R4, RZ, 0x3c, !PT ;  /* 0x000000040b047212 */ /* 0x000fe200078e3cff */
[----:B-1----:R-:W-:Y:S06]  /*71f0*/  @!P0 BRA `(.L_x_139) ;  /* 0x0000000400e88947 */ /* 0x002fec0003800000 */
.L_x_164:
[----:B------:R-:W-:Y:S01]  /*7200*/  IMAD R3, R3, 0x8, R0 ;  /* 0x0000000803037824 */ /* 0x000fe200078e0200 */
[----:B------:R-:W-:-:S07]  /*7210*/  SHF.L.U32 R0, R4, 0x1f, RZ ;  /* 0x0000001f04007819 */ /* 0x000fce00000006ff */
.L_x_140:
[----:B-1----:R1:W2:Y:S02]  /*7220*/  SYNCS.PHASECHK.TRANS64.TRYWAIT P0, [R3+URZ], R0 ;  /* 0x00000000030075a7 */ /* 0x0022a4000800017f */
[----:B--2---:R-:W-:Y:S05]  /*7230*/  @!P0 NANOSLEEP.SYNCS 0x989680 ;  /* 0x009896800000895d */ /* 0x004fea0003900000 */
[----:B------:R-:W2:Y:S02]  /*7240*/  @!P0 SYNCS.PHASECHK.TRANS64 P0, [R3+URZ], R0 ;  /* 0x00000000030085a7 */ /* 0x000ea4000800007f */
[----:B--2---:R-:W-:Y:S05]  /*7250*/  @!P0 BRA `(.L_x_140) ;  /* 0xfffffffc00f08947 */ /* 0x004fea000383ffff */
.L_x_121:
[----:B------:R-:W-:Y:S05]  /*7260*/  BSYNC B0 ;  /* 0x0000000000007941 */ /* 0x000fea0003800000 */
.L_x_120:
[----:B------:R-:W-:Y:S05]  /*7270*/  EXIT ;  /* 0x000000000000794d */ /* 0x000fea0003800000 */
.L_x_18:
[----:B-1----:R-:W-:-:S04]  /*7280*/  IMAD.U32 R7, RZ, RZ, UR6 ;  /* 0x00000006ff077e24 */ /* 0x002fc8000f8e00ff */
[----:B------:R1:W3:Y:S03]  /*7290*/  SYNCS.PHASECHK.TRANS64.TRYWAIT P0, [R7+URZ], R6 ;  /* 0x00000006070075a7 */ /* 0x0002e6000800017f */
[----:B---3--:R-:W-:Y:S05]  /*72a0*/  @!P0 NANOSLEEP.SYNCS 0x989680 ;  /* 0x009896800000895d */ /* 0x008fea0003900000 */
[----:B------:R-:W3:Y:S02]  /*72b0*/  @!P0 SYNCS.PHASECHK.TRANS64 P0, [R7+URZ], R6 ;  /* 0x00000006070085a7 */ /* 0x000ee4000800007f */
[----:B---3--:R-:W-:Y:S05]  /*72c0*/  @!P0 BRA `(.L_x_18) ;  /* 0xfffffffc00ec8947 */ /* 0x008fea000383ffff */
[----:B------:R-:W-:Y:S05]  /*72d0*/  BRA `(.L_x_17) ;  /* 0xffffffa000a07947 */ /* 0x000fea000383ffff */
.L_x_24:
[----:B-1----:R-:W-:-:S04]  /*72e0*/  IMAD.U32 R8, RZ, RZ, UR12 ;  /* 0x0000000cff087e24 */ /* 0x002fc8000f8e00ff */
[----:B------:R1:W3:Y:S03]  /*72f0*/  SYNCS.PHASECHK.TRANS64.TRYWAIT P0, [R8+URZ], R7 ;  /* 0x00000007080075a7 */ /* 0x0002e6000800017f */
[----:B---3--:R-:W-:Y:S05]  /*7300*/  @!P0 NANOSLEEP.SYNCS 0x989680 ;  /* 0x009896800000895d */ /* 0x008fea0003900000 */
[----:B------:R-:W3:Y:S02]  /*7310*/  @!P0 SYNCS.PHASECHK.TRANS64 P0, [R8+URZ], R7 ;  /* 0x00000007080085a7 */ /* 0x000ee4000800007f */
[----:B---3--:R-:W-:Y:S05]  /*7320*/  @!P0 BRA `(.L_x_24) ;  /* 0xfffffffc00ec8947 */ /* 0x008fea000383ffff */
[----:B------:R-:W-:Y:S05]  /*7330*/  BRA `(.L_x_23) ;  /* 0xffffffa800247947 */ /* 0x000fea000383ffff */
.L_x_107:
[----:B------:R-:W-:Y:S01]  /*7340*/  BSSY B1, `(.L_x_141) ;  /* 0x0000006000017945 */ /* 0x000fe20003800000 */
[----:B------:R-:W-:-:S07]  /*7350*/  IMAD.MOV.U32 R2, RZ, RZ, -0x1 ;  /* 0xffffffffff027424 */ /* 0x000fce00078e00ff */
[----:B------:R-:W-:Y:S05]  /*7360*/  WARPSYNC.COLLECTIVE R2, `(.L_x_142) ;  /* 0x00000000020c7348 */ /* 0x000fea0003c00000 */
[----:B------:R-:W-:Y:S02]  /*7370*/  ELECT P1, UR62, PT ;  /* 0x00000000003e782f */ /* 0x000fe40003820000 */
[----:B------:R-:W-:Y:S01]  /*7380*/  MOV R2, UR62 ;  /* 0x0000003e00027c02 */ /* 0x000fe20008000f00 */
[----:B------:R-:W-:Y:S10]  /*7390*/  ENDCOLLECTIVE ;  /* 0x000000000000791b */ /* 0x000ff40003800000 */
.L_x_142:
[----:B------:R-:W-:Y:S05]  /*73a0*/  BSYNC B1 ;  /* 0x0000000000017941 */ /* 0x000fea0003800000 */
.L_x_141:
[----:B------:R-:W-:Y:S05]  /*73b0*/  BRA `(.L_x_143) ;  /* 0xffffffe800447947 */ /* 0x000fea000383ffff */
.L_x_110:
[----:B-1----:R1:W2:Y:S02]  /*73c0*/  SYNCS.PHASECHK.TRANS64.TRYWAIT P1, [R18+URZ+0x90], R7 ;  /* 0x00009007120075a7 */ /* 0x0022a4000802017f */
[----:B--2---:R-:W-:Y:S05]  /*73d0*/  @!P1 NANOSLEEP.SYNCS 0x989680 ;  /* 0x009896800000995d */ /* 0x004fea0003900000 */
[----:B------:R-:W2:Y:S02]  /*73e0*/  @!P1 SYNCS.PHASECHK.TRANS64 P1, [R18+URZ+0x90], R7 ;  /* 0x00009007120095a7 */ /* 0x000ea4000802007f */
[----:B--2---:R-:W-:Y:S05]  /*73f0*/  @!P1 BRA `(.L_x_110) ;  /* 0xfffffffc00f09947 */ /* 0x004fea000383ffff */
[----:B------:R-:W-:Y:S05]  /*7400*/  BRA `(.L_x_144) ;  /* 0xffffffe800787947 */ /* 0x000fea000383ffff */
.L_x_119:
[----:B------:R-:W-:Y:S01]  /*7410*/  BSSY B0, `(.L_x_145) ;  /* 0x0000006000007945 */ /* 0x000fe20003800000 */
[----:B------:R-:W-:-:S07]  /*7420*/  IMAD.MOV.U32 R2, RZ, RZ, -0x1 ;  /* 0xffffffffff027424 */ /* 0x000fce00078e00ff */
[----:B------:R-:W-:Y:S05]  /*7430*/  WARPSYNC.COLLECTIVE R2, `(.L_x_146) ;  /* 0x00000000020c7348 */ /* 0x000fea0003c00000 */
[----:B------:R-:W-:Y:S02]  /*7440*/  ELECT P1, UR62, PT ;  /* 0x00000000003e782f */ /* 0x000fe40003820000 */
[----:B------:R-:W-:Y:S01]  /*7450*/  MOV R2, UR62 ;  /* 0x0000003e00027c02 */ /* 0x000fe20008000f00 */
[----:B------:R-:W-:Y:S10]  /*7460*/  ENDCOLLECTIVE ;  /* 0x000000000000791b */ /* 0x000ff40003800000 */
.L_x_146:
[----:B------:R-:W-:Y:S05]  /*7470*/  BSYNC B0 ;  /* 0x0000000000007941 */ /* 0x000fea0003800000 */
.L_x_145:
[----:B------:R-:W-:Y:S01]  /*7480*/  PLOP3.LUT P0, PT, P1, PT, PT, 0x80, 0x0 ;  /* 0x000000000000781c */ /* 0x000fe20000f0f070 */
[----:B------:R-:W-:-:S12]  /*7490*/  BRA `(.L_x_147) ;  /* 0xfffffff000cc7947 */ /* 0x000fd8000383ffff */
.L_x_123:
[----:B0-----:R0:W1:Y:S02]  /*74a0*/  SYNCS.PHASECHK.TRANS64.TRYWAIT P0, [R5+URZ], R2 ;  /* 0x00000002050075a7 */ /* 0x001064000800017f */
[----:B-1----:R-:W-:Y:S05]  /*74b0*/  @!P0 NANOSLEEP.SYNCS 0x989680 ;  /* 0x009896800000895d */ /* 0x002fea0003900000 */
[----:B------:R-:W1:Y:S02]  /*74c0*/  @!P0 SYNCS.PHASECHK.TRANS64 P0, [R5+URZ], R2 ;  /* 0x00000002050085a7 */ /* 0x000e64000800007f */
[----:B-1----:R-:W-:Y:S05]  /*74d0*/  @!P0 BRA `(.L_x_123) ;  /* 0xfffffffc00f08947 */ /* 0x002fea000383ffff */
[----:B------:R-:W-:Y:S05]  /*74e0*/  BRA `(.L_x_148) ;  /* 0xfffffff4000c7947 */ /* 0x000fea000383ffff */
.L_x_124:
[----:B0-----:R0:W1:Y:S02]  /*74f0*/  SYNCS.PHASECHK.TRANS64.TRYWAIT P0, [R7+URZ], R4 ;  /* 0x00000004070075a7 */ /* 0x001064000800017f */
[----:B-1----:R-:W-:Y:S05]  /*7500*/  @!P0 NANOSLEEP.SYNCS 0x989680 ;  /* 0x009896800000895d */ /* 0x002fea0003900000 */
[----:B------:R-:W1:Y:S02]  /*7510*/  @!P0 SYNCS.PHASECHK.TRANS64 P0, [R7+URZ], R4 ;  /* 0x00000004070085a7 */ /* 0x000e64000800007f */
[----:B-1----:R-:W-:Y:S05]  /*7520*/  @!P0 BRA `(.L_x_124) ;  /* 0xfffffffc00f08947 */ /* 0x002fea000383ffff */
[----:B------:R-:W-:Y:S05]  /*7530*/  BRA `(.L_x_149) ;  /* 0xfffffff4001c7947 */ /* 0x000fea000383ffff */
.L_x_125:
[----:B0-----:R0:W1:Y:S02]  /*7540*/  SYNCS.PHASECHK.TRANS64.TRYWAIT P0, [R6+URZ], R5 ;  /* 0x00000005060075a7 */ /* 0x001064000800017f */
[----:B-1----:R-:W-:Y:S05]  /*7550*/  @!P0 NANOSLEEP.SYNCS 0x989680 ;  /* 0x009896800000895d */ /* 0x002fea0003900000 */
[----:B------:R-:W1:Y:S02]  /*7560*/  @!P0 SYNCS.PHASECHK.TRANS64 P0, [R6+URZ], R5 ;  /* 0x00000005060085a7 */ /* 0x000e64000800007f */
[----:B-1----:R-:W-:Y:S05]  /*7570*/  @!P0 BRA `(.L_x_125) ;  /* 0xfffffffc00f08947 */ /* 0x002fea000383ffff */
[----:B------:R-:W-:Y:S05]  /*7580*/  BRA `(.L_x_150) ;  /* 0xfffffff4002c7947 */ /* 0x000fea000383ffff */
.L_x_126:
[----:B0-----:R0:W1:Y:S02]  /*7590*/  SYNCS.PHASECHK.TRANS64.TRYWAIT P0, [R9+URZ], R4 ;  /* 0x00000004090075a7 */ /* 0x001064000800017f */
[----:B-1----:R-:W-:Y:S05]  /*75a0*/  @!P0 NANOSLEEP.SYNCS 0x989680 ;  /* 0x009896800000895d */ /* 0x002fea0003900000 */
[----:B------:R-:W1:Y:S02]  /*75b0*/  @!P0 SYNCS.PHASECHK.TRANS64 P0, [R9+URZ], R4 ;  /* 0x00000004090085a7 */ /* 0x000e64000800007f */
[----:B-1----:R-:W-:Y:S05]  /*75c0*/  @!P0 BRA `(.L_x_126) ;  /* 0xfffffffc00f08947 */ /* 0x002fea000383ffff */
[----:B------:R-:W-:Y:S05]  /*75d0*/  BRA `(.L_x_151) ;  /* 0xfffffff4003c7947 */ /* 0x000fea000383ffff */
.L_x_127:
[----:B0-----:R0:W1:Y:S02]  /*75e0*/  SYNCS.PHASECHK.TRANS64.TRYWAIT P0, [R6+URZ], R5 ;  /* 0x00000005060075a7 */ /* 0x001064000800017f */
[----:B-1----:R-:W-:Y:S05]  /*75f0*/  @!P0 NANOSLEEP.SYNCS 0x989680 ;  /* 0x009896800000895d */ /* 0x002fea0003900000 */
[----:B------:R-:W1:Y:S02]  /*7600*/  @!P0 SYNCS.PHASECHK.TRANS64 P0, [R6+URZ], R5 ;  /* 0x00000005060085a7 */ /* 0x000e64000800007f */
[----:B-1----:R-:W-:Y:S05]  /*7610*/  @!P0 BRA `(.L_x_127) ;  /* 0xfffffffc00f08947 */ /* 0x002fea000383ffff */
[----:B------:R-:W-:Y:S05]  /*7620*/  BRA `(.L_x_152) ;  /* 0xfffffff4004c7947 */ /* 0x000fea000383ffff */
.L_x_128:
[----:B0-----:R0:W1:Y:S02]  /*7630*/  SYNCS.PHASECHK.TRANS64.TRYWAIT P0, [R9+URZ], R4 ;  /* 0x00000004090075a7 */ /* 0x001064000800017f */
[----:B-1----:R-:W-:Y:S05]  /*7640*/  @!P0 NANOSLEEP.SYNCS 0x989680 ;  /* 0x009896800000895d */ /* 0x002fea0003900000 */
[----:B------:R-:W1:Y:S02]  /*7650*/  @!P0 SYNCS.PHASECHK.TRANS64 P0, [R9+URZ], R4 ;  /* 0x00000004090085a7 */ /* 0x000e64000800007f */
[----:B-1----:R-:W-:Y:S05]  /*7660*/  @!P0 BRA `(.L_x_128) ;  /* 0xfffffffc00f08947 */ /* 0x002fea000383ffff */
[----:B------:R-:W-:Y:S05]  /*7670*/  BRA `(.L_x_153) ;  /* 0xfffffff4005c7947 */ /* 0x000fea000383ffff */
.L_x_129:
[----:B0-----:R0:W1:Y:S02]  /*7680*/  SYNCS.PHASECHK.TRANS64.TRYWAIT P0, [R6+URZ], R5 ;  /* 0x00000005060075a7 */ /* 0x001064000800017f */
[----:B-1----:R-:W-:Y:S05]  /*7690*/  @!P0 NANOSLEEP.SYNCS 0x989680 ;  /* 0x009896800000895d */ /* 0x002fea0003900000 */
[----:B------:R-:W1:Y:S02]  /*76a0*/  @!P0 SYNCS.PHASECHK.TRANS64 P0, [R6+URZ], R5 ;  /* 0x00000005060085a7 */ /* 0x000e64000800007f */
[----:B-1----:R-:W-:Y:S05]  /*76b0*/  @!P0 BRA `(.L_x_129) ;  /* 0xfffffffc00f08947 */ /* 0x002fea000383ffff */
[----:B------:R-:W-:Y:S05]  /*76c0*/  BRA `(.L_x_154) ;  /* 0xfffffff4006c7947 */ /* 0x000fea000383ffff */
.L_x_130:
[----:B0-----:R0:W1:Y:S02]  /*76d0*/  SYNCS.PHASECHK.TRANS64.TRYWAIT P0, [R9+URZ], R4 ;  /* 0x00000004090075a7 */ /* 0x001064000800017f */
[----:B-1----:R-:W-:Y:S05]  /*76e0*/  @!P0 NANOSLEEP.SYNCS 0x989680 ;  /* 0x009896800000895d */ /* 0x002fea0003900000 */
[----:B------:R-:W1:Y:S02]  /*76f0*/  @!P0 SYNCS.PHASECHK.TRANS64 P0, [R9+URZ], R4 ;  /* 0x00000004090085a7 */ /* 0x000e64000800007f */
[----:B-1----:R-:W-:Y:S05]  /*7700*/  @!P0 BRA `(.L_x_130) ;  /* 0xfffffffc00f08947 */ /* 0x002fea000383ffff */
[----:B------:R-:W-:Y:S05]  /*7710*/  BRA `(.L_x_155) ;  /* 0xfffffff4007c7947 */ /* 0x000fea000383ffff */
.L_x_131:
[----:B0-----:R0:W1:Y:S02]  /*7720*/  SYNCS.PHASECHK.TRANS64.TRYWAIT P0, [R6+URZ], R5 ;  /* 0x00000005060075a7 */ /* 0x001064000800017f */
[----:B-1----:R-:W-:Y:S05]  /*7730*/  @!P0 NANOSLEEP.SYNCS 0x989680 ;  /* 0x009896800000895d */ /* 0x002fea0003900000 */
[----:B------:R-:W1:Y:S02]  /*7740*/  @!P0 SYNCS.PHASECHK.TRANS64 P0, [R6+URZ], R5 ;  /* 0x00000005060085a7 */ /* 0x000e64000800007f */
[----:B-1----:R-:W-:Y:S05]  /*7750*/  @!P0 BRA `(.L_x_131) ;  /* 0xfffffffc00f08947 */ /* 0x002fea000383ffff */
[----:B------:R-:W-:Y:S05]  /*7760*/  BRA `(.L_x_156) ;  /* 0xfffffff4008c7947 */ /* 0x000fea000383ffff */
.L_x_132:
[----:B0-----:R0:W1:Y:S02]  /*7770*/  SYNCS.PHASECHK.TRANS64.TRYWAIT P0, [R9+URZ], R4 ;  /* 0x00000004090075a7 */ /* 0x001064000800017f */
[----:B-1----:R-:W-:Y:S05]  /*7780*/  @!P0 NANOSLEEP.SYNCS 0x989680 ;  /* 0x009896800000895d */ /* 0x002fea0003900000 */
[----:B------:R-:W1:Y:S02]  /*7790*/  @!P0 SYNCS.PHASECHK.TRANS64 P0, [R9+URZ], R4 ;  /* 0x00000004090085a7 */ /* 0x000e64000800007f */
[----:B-1----:R-:W-:Y:S05]  /*77a0*/  @!P0 BRA `(.L_x_132) ;  /* 0xfffffffc00f08947 */ /* 0x002fea000383ffff */
[----:B------:R-:W-:Y:S05]  /*77b0*/  BRA `(.L_x_157) ;  /* 0xfffffff4009c7947 */ /* 0x000fea000383ffff */
.L_x_133:
[----:B0-----:R0:W1:Y:S02]  /*77c0*/  SYNCS.PHASECHK.TRANS64.TRYWAIT P0, [R6+URZ], R5 ;  /* 0x00000005060075a7 */ /* 0x001064000800017f */
[----:B-1----:R-:W-:Y:S05]  /*77d0*/  @!P0 NANOSLEEP.SYNCS 0x989680 ;  /* 0x009896800000895d */ /* 0x002fea0003900000 */
[----:B------:R-:W1:Y:S02]  /*77e0*/  @!P0 SYNCS.PHASECHK.TRANS64 P0, [R6+URZ], R5 ;  /* 0x00000005060085a7 */ /* 0x000e64000800007f */
[----:B-1----:R-:W-:Y:S05]  /*77f0*/  @!P0 BRA `(.L_x_133) ;  /* 0xfffffffc00f08947 */ /* 0x002fea000383ffff */
[----:B------:R-:W-:Y:S05]  /*7800*/  BRA `(.L_x_158) ;  /* 0xfffffff400ac7947 */ /* 0x000fea000383ffff */
.L_x_134:
[----:B0-----:R0:W1:Y:S02]  /*7810*/  SYNCS.PHASECHK.TRANS64.TRYWAIT P0, [R9+URZ], R4 ;  /* 0x00000004090075a7 */ /* 0x001064000800017f */
[----:B-1----:R-:W-:Y:S05]  /*7820*/  @!P0 NANOSLEEP.SYNCS 0x989680 ;  /* 0x009896800000895d */ /* 0x002fea0003900000 */
[----:B------:R-:W1:Y:S02]  /*7830*/  @!P0 SYNCS.PHASECHK.TRANS64 P0, [R9+URZ], R4 ;  /* 0x00000004090085a7 */ /* 0x000e64000800007f */
[----:B-1----:R-:W-:Y:S05]  /*7840*/  @!P0 BRA `(.L_x_134) ;  /* 0xfffffffc00f08947 */ /* 0x002fea000383ffff */
[----:B------:R-:W-:Y:S05]  /*7850*/  BRA `(.L_x_159) ;  /* 0xfffffff400bc7947 */ /* 0x000fea000383ffff */
.L_x_135:
[----:B0-----:R0:W1:Y:S02]  /*7860*/  SYNCS.PHASECHK.TRANS64.TRYWAIT P0, [R6+URZ], R5 ;  /* 0x00000005060075a7 */ /* 0x001064000800017f */
[----:B-1----:R-:W-:Y:S05]  /*7870*/  @!P0 NANOSLEEP.SYNCS 0x989680 ;  /* 0x009896800000895d */ /* 0x002fea0003900000 */
[----:B------:R-:W1:Y:S02]  /*7880*/  @!P0 SYNCS.PHASECHK.TRANS64 P0, [R6+URZ], R5 ;  /* 0x00000005060085a7 */ /* 0x000e64000800007f */
[----:B-1----:R-:W-:Y:S05]  /*7890*/  @!P0 BRA `(.L_x_135) ;  /* 0xfffffffc00f08947 */ /* 0x002fea000383ffff */
[----:B------:R-:W-:Y:S05]  /*78a0*/  BRA `(.L_x_160) ;  /* 0xfffffff400cc7947 */ /* 0x000fea000383ffff */
.L_x_136:
[----:B0-----:R0:W1:Y:S02]  /*78b0*/  SYNCS.PHASECHK.TRANS64.TRYWAIT P0, [R9+URZ], R4 ;  /* 0x00000004090075a7 */ /* 0x001064000800017f */
[----:B-1----:R-:W-:Y:S05]  /*78c0*/  @!P0 NANOSLEEP.SYNCS 0x989680 ;  /* 0x009896800000895d */ /* 0x002fea0003900000 */
[----:B------:R-:W1:Y:S02]  /*78d0*/  @!P0 SYNCS.PHASECHK.TRANS64 P0, [R9+URZ], R4 ;  /* 0x00000004090085a7 */ /* 0x000e64000800007f */
[----:B-1----:R-:W-:Y:S05]  /*78e0*/  @!P0 BRA `(.L_x_136) ;  /* 0xfffffffc00f08947 */ /* 0x002fea000383ffff */
[----:B------:R-:W-:Y:S05]  /*78f0*/  BRA `(.L_x_161) ;  /* 0xfffffff400dc7947 */ /* 0x000fea000383ffff */
.L_x_137:
[----:B0-----:R0:W1:Y:S02]  /*7900*/  SYNCS.PHASECHK.TRANS64.TRYWAIT P0, [R6+URZ], R5 ;  /* 0x00000005060075a7 */ /* 0x001064000800017f */
[----:B-1----:R-:W-:Y:S05]  /*7910*/  @!P0 NANOSLEEP.SYNCS 0x989680 ;  /* 0x009896800000895d */ /* 0x002fea0003900000 */
[----:B------:R-:W1:Y:S02]  /*7920*/  @!P0 SYNCS.PHASECHK.TRANS64 P0, [R6+URZ], R5 ;  /* 0x00000005060085a7 */ /* 0x000e64000800007f */
[----:B-1----:R-:W-:Y:S05]  /*7930*/  @!P0 BRA `(.L_x_137) ;  /* 0xfffffffc00f08947 */ /* 0x002fea000383ffff */
[----:B------:R-:W-:Y:S05]  /*7940*/  BRA `(.L_x_162) ;  /* 0xfffffff400ec7947 */ /* 0x000fea000383ffff */
.L_x_138:
[----:B0-----:R0:W1:Y:S02]  /*7950*/  SYNCS.PHASECHK.TRANS64.TRYWAIT P0, [R9+URZ], R4 ;  /* 0x00000004090075a7 */ /* 0x001064000800017f */
[----:B-1----:R-:W-:Y:S05]  /*7960*/  @!P0 NANOSLEEP.SYNCS 0x989680 ;  /* 0x009896800000895d */ /* 0x002fea0003900000 */
[----:B------:R-:W1:Y:S02]  /*7970*/  @!P0 SYNCS.PHASECHK.TRANS64 P0, [R9+URZ], R4 ;  /* 0x00000004090085a7 */ /* 0x000e64000800007f */
[----:B-1----:R-:W-:Y:S05]  /*7980*/  @!P0 BRA `(.L_x_138) ;  /* 0xfffffffc00f08947 */ /* 0x002fea000383ffff */
[----:B------:R-:W-:Y:S05]  /*7990*/  BRA `(.L_x_163) ;  /* 0xfffffff400fc7947 */ /* 0x000fea000383ffff */
.L_x_139:
[----:B0-----:R0:W1:Y:S02]  /*79a0*/  SYNCS.PHASECHK.TRANS64.TRYWAIT P0, [R6+URZ], R5 ;  /* 0x00000005060075a7 */ /* 0x001064000800017f */
[----:B-1----:R-:W-:Y:S05]  /*79b0*/  @!P0 NANOSLEEP.SYNCS 0x989680 ;  /* 0x009896800000895d */ /* 0x002fea0003900000 */
[----:B------:R-:W1:Y:S02]  /*79c0*/  @!P0 SYNCS.PHASECHK.TRANS64 P0, [R6+URZ], R5 ;  /* 0x00000005060085a7 */ /* 0x000e64000800007f */
[----:B-1----:R-:W-:Y:S05]  /*79d0*/  @!P0 BRA `(.L_x_139) ;  /* 0xfffffffc00f08947 */ /* 0x002fea000383ffff */
[----:B------:R-:W-:Y:S05]  /*79e0*/  BRA `(.L_x_164) ;  /* 0xfffffff800047947 */ /* 0x000fea000383ffff */
.L_x_165:
[----:B------:R-:W-:-:S00]  /*79f0*/  BRA `(.L_x_165) ;  /* 0xfffffffc00fc7947 */ /* 0x000fc0000383ffff */
[----:B------:R-:W-:-:S00]  /*7a00*/  NOP ;  /* 0x0000000000007918 */ /* 0x000fc00000000000 */
[----:B------:R-:W-:-:S00]  /*7a10*/  NOP ;  /* 0x0000000000007918 */ /* 0x000fc00000000000 */
[----:B------:R-:W-:-:S00]  /*7a20*/  NOP ;  /* 0x0000000000007918 */ /* 0x000fc00000000000 */
[----:B------:R-:W-:-:S00]  /*7a30*/  NOP ;  /* 0x0000000000007918 */ /* 0x000fc00000000000 */
[----:B------:R-:W-:-:S00]  /*7a40*/  NOP ;  /* 0x0000000000007918 */ /* 0x000fc00000000000 */
[----:B------:R-:W-:-:S00]  /*7a50*/  NOP ;  /* 0x0000000000007918 */ /* 0x000fc00000000000 */
[----:B------:R-:W-:-:S00]  /*7a60*/  NOP ;  /* 0x0000000000007918 */ /* 0x000fc00000000000 */
[----:B------:R-:W-:-:S00]  /*7a70*/  NOP ;  /* 0x0000000000007918 */ /* 0x000fc00000000000 */
.L_x_166:


//--------------------- .nv.shared._ZN7cutlass13device_kernelINS_4gemm6kernel13GemmUniversalIN4cute5tupleIJiiiiEEENS1_10collective13CollectiveMmaINS1_37MainloopSm90TmaGmmaWarpSpecializedFP8ILi18ENS5_IJNS4_1CILi1EEESB_SB_EEENS1_35KernelTmaWarpSpecializedCooperativeEEENS5_IJNSA_ILi128EEENSA_ILi64EEESG_EEENS_12float_e4m3_tENS5_IJlSB_lEEESI_SJ_NS4_8TiledMMAINS4_8MMA_AtomIJNS4_4SM904GMMA30MMA_64x64x32_F32E4M3E4M3_SS_TNILNSN_7ScaleInE1ELSP_1EEEEEENS4_6LayoutINS5_IJNSA_ILi2EEESB_SB_EEENS5_IJSB_NSA_ILi0EEESV_EEEEENS5_IJNS4_10UnderscoreESY_SY_EEEEENS4_13SM90_TMA_LOADENS4_14ComposedLayoutINS4_7SwizzleILi2ELi4ELi3EEENS4_18smem_ptr_flag_bitsILi8EEENSS_INS5_IJNSA_ILi8EEESG_EEENS5_IJSG_SB_EEEEEEEvNS4_8identityES11_S1B_vS1C_EENS_8epilogue10collective6detail29Sm90TmaWarpSpecializedAdapterINS1F_15DefaultEpilogueISI_SJ_SJ_NS1E_6thread17LinearCombinationISI_Li1EffLNS1J_9ScaleType4KindE0ELNS_15FloatRoundStyleE2ESI_EENS1_15EpilogueDefaultEEEEEvvEEEEvNT_6ParamsE --------------------------
	.section	.nv.shared._ZN7cutlass13device_kernelINS_4gemm6kernel13GemmUniversalIN4cute5tupleIJiiiiEEENS1_10collective13CollectiveMmaINS1_37MainloopSm90TmaGmmaWarpSpecializedFP8ILi18ENS5_IJNS4_1CILi1EEESB_SB_EEENS1_35KernelTmaWarpSpecializedCooperativeEEENS5_IJNSA_ILi128EEENSA_ILi64EEESG_EEENS_12float_e4m3_tENS5_IJlSB_lEEESI_SJ_NS4_8TiledMMAINS4_8MMA_AtomIJNS4_4SM904GMMA30MMA_64x64x32_F32E4M3E4M3_SS_TNILNSN_7ScaleInE1ELSP_1EEEEEENS4_6LayoutINS5_IJNSA_ILi2EEESB_SB_EEENS5_IJSB_NSA_ILi0EEESV_EEEEENS5_IJNS4_10UnderscoreESY_SY_EEEEENS4_13SM90_TMA_LOADENS4_14ComposedLayoutINS4_7SwizzleILi2ELi4ELi3EEENS4_18smem_ptr_flag_bitsILi8EEENSS_INS5_IJNSA_ILi8EEESG_EEENS5_IJSG_SB_EEEEEEEvNS4_8identityES11_S1B_vS1C_EENS_8epilogue10collective6detail29Sm90TmaWarpSpecializedAdapterINS1F_15DefaultEpilogueISI_SJ_SJ_NS1E_6thread17LinearCombinationISI_Li1EffLNS1J_9ScaleType4KindE0ELNS_15FloatRoundStyleE2ESI_EENS1_15EpilogueDefaultEEEEEvvEEEEvNT_6ParamsE,"aw",@nobits
	.sectionflags	@""
	.align	16
	.zero		1024


//--------------------- .nv.shared.reserved.0     --------------------------
	.section	.nv.shared.reserved.0,"aw",@nobits
	.weak		__nv_reservedSMEM_offset_0_alias
	.size		__nv_reservedSMEM_offset_0_alias, 0, 0
	.other		__nv_reservedSMEM_offset_0_alias,@"STO_CUDA_RESERVED_SHARED STV_DEFAULT"
__nv_reservedSMEM_offset_0_alias:
	.zero		0


//--------------------- .nv.global                --------------------------
	.section	.nv.global,"aw",@nobits
.nv.global:
	.type		_ZN40_INTERNAL_60e922b8_4_k_cu_7d181569_242194cute1_E,@object
	.size		_ZN40_INTERNAL_60e922b8_4_k_cu_7d181569_242194cute1_E,(_ZN40_INTERNAL_60e922b8_4_k_cu_7d181569_242194cuda3std3__45__cpo6cbeginE - _ZN40_INTERNAL_60e922b8_4_k_cu_7d181569_242194cute1_E)
_ZN40_INTERNAL_60e922b8_4_k_cu_7d181569_242194cute1_E:
	.zero		1
	.type		_ZN40_INTERNAL_60e922b8_4_k_cu_7d181569_242194cuda3std3__45__cpo6cbeginE,@object
	.size		_ZN40_INTERNAL_60e922b8_4_k_cu_7d181569_242194cuda3std3__45__cpo6cbeginE,(_ZN40_INTERNAL_60e922b8_4_k_cu_7d181569_242194cuda3std3__48in_placeE - _ZN40_INTERNAL_60e922b8_4_k_cu_7d181569_242194cuda3std3__45__cpo6cbeginE)
_ZN40_INTERNAL_60e922b8_4_k_cu_7d181569_242194cuda3std3__45__cpo6cbeginE:
	.zero		1
	.type		_ZN40_INTERNAL_60e922b8_4_k_cu_7d181569_242194cuda3std3__48in_placeE,@object
	.size		_ZN40_INTERNAL_60e922b8_4_k_cu_7d181569_242194cuda3std3__48in_placeE,(_ZN40_INTERNAL_60e922b8_4_k_cu_7d181569_242194cuda3std6ranges3__45__cpo9iter_moveE - _ZN40_INTERNAL_60e922b8_4_k_cu_7d181569_242194cuda3std3__48in_placeE)
_ZN40_INTERNAL_60e922b8_4_k_cu_7d181569_242194cuda3std3__48in_placeE:
	.zero		1
	.type		_ZN40_INTERNAL_60e922b8_4_k_cu_7d181569_242194cuda3std6ranges3__45__cpo9iter_moveE,@object
	.size		_ZN40_INTERNAL_60e922b8_4_k_cu_7d181569_242194cuda3std6ranges3__45__cpo9iter_moveE,(_ZN40_INTERNAL_60e922b8_4_k_cu_7d181569_242194cuda3std3__45__cpo5beginE - _ZN40_INTERNAL_60e922b8_4_k_cu_7d181569_242194cuda3std6ranges3__45__cpo9iter_moveE)
_ZN40_INTERNAL_60e922b8_4_k_cu_7d181569_242194cuda3std6ranges3__45__cpo9iter_moveE:
	.zero		1
	.type		_ZN40_INTERNAL_60e922b8_4_k_cu_7d181569_242194cuda3std3__45__cpo5beginE,@object
	.size		_ZN40_INTERNAL_60e922b8_4_k_cu_7d181569_242194cuda3std3__45__cpo5beginE,(_ZN40_INTERNAL_60e922b8_4_k_cu_7d181569_242194cuda3std3__442_GLOBAL__N__60e922b8_4_k_cu_7d181569_242196ignoreE - _ZN40_INTERNAL_60e922b8_4_k_cu_7d181569_242194cuda3std3__45__cpo5beginE)
_ZN40_INTERNAL_60e922b8_4_k_cu_7d181569_242194cuda3std3__45__cpo5beginE:
	.zero		1
	.type		_ZN40_INTERNAL_60e922b8_4_k_cu_7d181569_242194cuda3std3__442_GLOBAL__N__60e922b8_4_k_cu_7d181569_242196ignoreE,@object
	.size		_ZN40_INTERNAL_60e922b8_4_k_cu_7d181569_242194cuda3std3__442_GLOBAL__N__60e922b8_4_k_cu_7d181569_242196ignoreE,(_ZN40_INTERNAL_60e922b8_4_k_cu_7d181569_242194cute7productE - _ZN40_INTERNAL_60e922b8_4_k_cu_7d181569_242194cuda3std3__442_GLOBAL__N__60e922b8_4_k_cu_7d181569_242196ignoreE)
_ZN40_INTERNAL_60e922b8_4_k_cu_7d181569_242194cuda3std3__442_GLOBAL__N__60e922b8_4_k_cu_7d181569_242196ignoreE:
	.zero		1
	.type		_ZN40_INTERNAL_60e922b8_4_k_cu_7d181569_242194cute7productE,@object
	.size		_ZN40_INTERNAL_60e922b8_4_k_cu_7d181569_242194cute7productE,(_ZN40_INTERNAL_60e922b8_4_k_cu_7d181569_242194cuda3std3__45__cpo3endE - _ZN40_INTERNAL_60e922b8_4_k_cu_7d181569_242194cute7productE)
_ZN40_INTERNAL_60e922b8_4_k_cu_7d181569_242194cute7productE:
	.zero		1
	.type		_ZN40_INTERNAL_60e922b8_4_k_cu_7d181569_242194cuda3std3__45__cpo3endE,@object
	.size		_ZN40_INTERNAL_60e922b8_4_k_cu_7d181569_242194cuda3std3__45__cpo3endE,(_ZN40_INTERNAL_60e922b8_4_k_cu_7d181569_242194cuda3std3__419piecewise_constructE - _ZN40_INTERNAL_60e922b8_4_k_cu_7d181569_242194cuda3std3__45__cpo3endE)
_ZN40_INTERNAL_60e922b8_4_k_cu_7d181569_242194cuda3std3__45__cpo3endE:
	.zero		1
	.type		_ZN40_INTERNAL_60e922b8_4_k_cu_7d181569_242194cuda3std3__419piecewise_constructE,@object
	.size		_ZN40_INTERNAL_60e922b8_4_k_cu_7d181569_242194cuda3std3__419piecewise_constructE,(_ZN40_INTERNAL_60e922b8_4_k_cu_7d181569_242194cuda3std3__45__cpo4cendE - _ZN40_INTERNAL_60e922b8_4_k_cu_7d181569_242194cuda3std3__419piecewise_constructE)
_ZN40_INTERNAL_60e922b8_4_k_cu_7d181569_242194cuda3std3__419piecewise_constructE:
	.zero		1
	.type		_ZN40_INTERNAL_60e922b8_4_k_cu_7d181569_242194cuda3std3__45__cpo4cendE,@object
	.size		_ZN40_INTERNAL_60e922b8_4_k_cu_7d181569_242194cuda3std3__45__cpo4cendE,(_ZN40_INTERNAL_60e922b8_4_k_cu_7d181569_242194cuda3std6ranges3__45__cpo4swapE - _ZN40_INTERNAL_60e922b8_4_k_cu_7d181569_242194cuda3std3__45__cpo4cendE)
_ZN40_INTERNAL_60e922b8_4_k_cu_7d181569_242194cuda3std3__45__cpo4cendE:
	.zero		1
	.type		_ZN40_INTERNAL_60e922b8_4_k_cu_7d181569_242194cuda3std6ranges3__45__cpo4swapE,@object
	.size		_ZN40_INTERNAL_60e922b8_4_k_cu_7d181569_242194cuda3std6ranges3__45__cpo4swapE,(.L_7 - _ZN40_INTERNAL_60e922b8_4_k_cu_7d181569_242194cuda3std6ranges3__45__cpo4swapE)
_ZN40_INTERNAL_60e922b8_4_k_cu_7d181569_242194cuda3std6ranges3__45__cpo4swapE:
	.zero		1
.L_7:


//--------------------- .nv.constant0._ZN7cutlass13device_kernelINS_4gemm6kernel13GemmUniversalIN4cute5tupleIJiiiiEEENS1_10collective13CollectiveMmaINS1_37MainloopSm90TmaGmmaWarpSpecializedFP8ILi18ENS5_IJNS4_1CILi1EEESB_SB_EEENS1_35KernelTmaWarpSpecializedCooperativeEEENS5_IJNSA_ILi128EEENSA_ILi64EEESG_EEENS_12float_e4m3_tENS5_IJlSB_lEEESI_SJ_NS4_8TiledMMAINS4_8MMA_AtomIJNS4_4SM904GMMA30MMA_64x64x32_F32E4M3E4M3_SS_TNILNSN_7ScaleInE1ELSP_1EEEEEENS4_6LayoutINS5_IJNSA_ILi2EEESB_SB_EEENS5_IJSB_NSA_ILi0EEESV_EEEEENS5_IJNS4_10UnderscoreESY_SY_EEEEENS4_13SM90_TMA_LOADENS4_14ComposedLayoutINS4_7SwizzleILi2ELi4ELi3EEENS4_18smem_ptr_flag_bitsILi8EEENSS_INS5_IJNSA_ILi8EEESG_EEENS5_IJSG_SB_EEEEEEEvNS4_8identityES11_S1B_vS1C_EENS_8epilogue10collective6detail29Sm90TmaWarpSpecializedAdapterINS1F_15DefaultEpilogueISI_SJ_SJ_NS1E_6thread17LinearCombinationISI_Li1EffLNS1J_9ScaleType4KindE0ELNS_15FloatRoundStyleE2ESI_EENS1_15EpilogueDefaultEEEEEvvEEEEvNT_6ParamsE --------------------------
	.section	.nv.constant0._ZN7cutlass13device_kernelINS_4gemm6kernel13GemmUniversalIN4cute5tupleIJiiiiEEENS1_10collective13CollectiveMmaINS1_37MainloopSm90TmaGmmaWarpSpecializedFP8ILi18ENS5_IJNS4_1CILi1EEESB_SB_EEENS1_35KernelTmaWarpSpecializedCooperativeEEENS5_IJNSA_ILi128EEENSA_ILi64EEESG_EEENS_12float_e4m3_tENS5_IJlSB_lEEESI_SJ_NS4_8TiledMMAINS4_8MMA_AtomIJNS4_4SM904GMMA30MMA_64x64x32_F32E4M3E4M3_SS_TNILNSN_7ScaleInE1ELSP_1EEEEEENS4_6LayoutINS5_IJNSA_ILi2EEESB_SB_EEENS5_IJSB_NSA_ILi0EEESV_EEEEENS5_IJNS4_10UnderscoreESY_SY_EEEEENS4_13SM90_TMA_LOADENS4_14ComposedLayoutINS4_7SwizzleILi2ELi4ELi3EEENS4_18smem_ptr_flag_bitsILi8EEENSS_INS5_IJNSA_ILi8EEESG_EEENS5_IJSG_SB_EEEEEEEvNS4_8identityES11_S1B_vS1C_EENS_8epilogue10collective6detail29Sm90TmaWarpSpecializedAdapterINS1F_15DefaultEpilogueISI_SJ_SJ_NS1E_6thread17LinearCombinationISI_Li1EffLNS1J_9ScaleType4KindE0ELNS_15FloatRoundStyleE2ESI_EENS1_15EpilogueDefaultEEEEEvvEEEEvNT_6ParamsE,"a",@progbits
	.sectionflags	@""
	.align	4
.nv.constant0._ZN7cutlass13device_kernelINS_4gemm6kernel13GemmUniversalIN4cute5tupleIJiiiiEEENS1_10collective13CollectiveMmaINS1_37MainloopSm90TmaGmmaWarpSpecializedFP8ILi18ENS5_IJNS4_1CILi1EEESB_SB_EEENS1_35KernelTmaWarpSpecializedCooperativeEEENS5_IJNSA_ILi128EEENSA_ILi64EEESG_EEENS_12float_e4m3_tENS5_IJlSB_lEEESI_SJ_NS4_8TiledMMAINS4_8MMA_AtomIJNS4_4SM904GMMA30MMA_64x64x32_F32E4M3E4M3_SS_TNILNSN_7ScaleInE1ELSP_1EEEEEENS4_6LayoutINS5_IJNSA_ILi2EEESB_SB_EEENS5_IJSB_NSA_ILi0EEESV_EEEEENS5_IJNS4_10UnderscoreESY_SY_EEEEENS4_13SM90_TMA_LOADENS4_14ComposedLayoutINS4_7SwizzleILi2ELi4ELi3EEENS4_18smem_ptr_flag_bitsILi8EEENSS_INS5_IJNSA_ILi8EEESG_EEENS5_IJSG_SB_EEEEEEEvNS4_8identityES11_S1B_vS1C_EENS_8epilogue10collective6detail29Sm90TmaWarpSpecializedAdapterINS1F_15DefaultEpilogueISI_SJ_SJ_NS1E_6thread17LinearCombinationISI_Li1EffLNS1J_9ScaleType4KindE0ELNS_15FloatRoundStyleE2ESI_EENS1_15EpilogueDefaultEEEEEvvEEEEvNT_6ParamsE:
	.zero		1664


//--------------------- SYMBOLS --------------------------

	.type		.nv.reservedSmem.offset0,@object
	.size		.nv.reservedSmem.offset0,0x4
